// auto-generated by cutlass_sweep.conv — config: {"arch": "sm_90", "cluster_m": 2, "cluster_n": 1, "conv_kind": "fprop", "dtype": "e4m3", "ndim": 3, "tile_k": 64, "tile_m": 64, "tile_n": 128}
#include "cutlass/cutlass.h"
#include "cute/tensor.hpp"
#include "cutlass/kernel_hardware_info.hpp"
#include "cutlass/conv/convolution.h"
#include "cutlass/conv/dispatch_policy.hpp"
#include "cutlass/conv/collective/collective_builder.hpp"
#include "cutlass/conv/kernel/conv_universal.hpp"
#include "cutlass/conv/device/conv_universal_adapter.hpp"
#include "cutlass/epilogue/collective/collective_builder.hpp"

using namespace cute;
using Elem = cutlass::float_e4m3_t;
using Acc  = float;
using LayoutAB = cutlass::layout::TensorNDHWC;
using LayoutC  = cutlass::layout::TensorNDHWC;
constexpr auto ConvOp = cutlass::conv::Operator::kFprop;
using TileShape    = Shape<_64, _128, Shape<_64>>;
using ClusterShape = Shape<_2, _1, _1>;

using CollectiveEpilogue = typename cutlass::epilogue::collective::CollectiveBuilder<
    cutlass::arch::Sm90, cutlass::arch::OpClassTensorOp,
    TileShape, ClusterShape,
    cutlass::epilogue::collective::EpilogueTileAuto,
    Acc, Acc,
    Elem, LayoutC, 128 / cutlass::sizeof_bits<Elem>::value,
    Elem, LayoutC, 128 / cutlass::sizeof_bits<Elem>::value,
    cutlass::epilogue::collective::EpilogueScheduleAuto
  >::CollectiveOp;

using CollectiveMainloop = typename cutlass::conv::collective::CollectiveBuilder<
    cutlass::arch::Sm90, cutlass::arch::OpClassTensorOp, ConvOp,
    Elem, LayoutAB, 128 / cutlass::sizeof_bits<Elem>::value,
    Elem, LayoutAB, 128 / cutlass::sizeof_bits<Elem>::value,
    Acc,
    TileShape, ClusterShape,
    cutlass::conv::collective::StageCountAutoCarveout<
        static_cast<int>(sizeof(typename CollectiveEpilogue::SharedStorage))>,
    cutlass::conv::collective::KernelScheduleAuto
  >::CollectiveOp;

using ProblemShape = cutlass::conv::ConvProblemShape<
    ConvOp, CollectiveMainloop::DispatchPolicy::NumSpatialDimensions>;
using ConvKernel = cutlass::conv::kernel::ConvUniversal<
    ProblemShape, CollectiveMainloop, CollectiveEpilogue>;
using Conv = cutlass::conv::device::ConvUniversalAdapter<ConvKernel>;

auto* _anchor = &cutlass::device_kernel<ConvKernel>;


// ===== COMPILED SASS (sm_90a) =====

	.target	sm_90a

	.elftype	@"ET_EXEC"


//--------------------- .note.nv.tkinfo           --------------------------
	.section	.note.nv.tkinfo,"",@"SHT_NOTE"
	.sectionflags	@"SHF_NOTE_NV_TKINFO"
	.tkinfo
        /*0018*/ 	.word	0x00000002
        /*0030*/ 	.string	""
        /*0030*/ 	.string	"ptxas"
        /*0030*/ 	.string	"Cuda compilation tools, release 13.0, V13.0.88"
        /*0030*/ 	.string	"Build cuda_13.0.r13.0/compiler.36424714_0"
        /*0030*/ 	.string	"-arch sm_90a -m 64 "



//--------------------- .note.nv.cuinfo           --------------------------
	.section	.note.nv.cuinfo,"",@"SHT_NOTE"
	.sectionflags	@"SHF_NOTE_NV_CUINFO"
        /*0018*/ 	.short	0x0002
        /*001a*/ 	.short	0x005a
        /*001c*/ 	.short	0x0082
	.zero		2


//--------------------- .nv.info                  --------------------------
	.section	.nv.info,"",@"SHT_CUDA_INFO"
	.align	4


	//----- nvinfo : EIATTR_REGCOUNT
	.align		4
        /*0000*/ 	.byte	0x04, 0x2f
        /*0002*/ 	.short	(.L_12 - .L_11)
	.align		4
.L_11:
        /*0004*/ 	.word	index@(_ZN7cutlass13device_kernelINS_4conv6kernel13ConvUniversalINS1_16ConvProblemShapeILNS1_8OperatorE0ELi3EEENS1_10collective14CollectiveConvINS1_46MainloopSm90TmaGmmaWarpSpecializedImplicitGemmILS5_0ELi18ELi3EN4cute5tupleIJNSA_1CILi2EEENSC_ILi1EEESE_EEENS1_36KernelImplicitTmaWarpSpecializedSm90ELi1EEENSB_IJNSC_ILi64EEENSC_ILi128EEENSB_IJSI_EEEEEENS_12float_e4m3_tESM_NSA_8TiledMMAINSA_8MMA_AtomIJNSA_4SM904GMMA31MMA_64x128x32_F32E4M3E4M3_SS_TNILNSQ_7ScaleInE1ELSS_1EEEEEENSA_6LayoutINSB_IJSE_SE_SE_EEENSB_IJNSC_ILi0EEESX_SX_EEEEENSB_IJNSA_10UnderscoreES10_S10_EEEEENS7_6detail26Sm90ImplicitGemmTileTraitsINSA_20SM90_TMA_LOAD_IM2COLENSA_14ComposedLayoutINSA_7SwizzleILi2ELi4ELi3EEENSA_18smem_ptr_flag_bitsILi8EEENSV_INSB_IJNSB_IJNSC_ILi8EEES1B_EEENSB_IJSI_SE_EEENSB_IJSE_NSC_ILi18EEEEEEEEENSB_IJNSB_IJSI_NSC_ILi512EEEEEENSB_IJSE_SX_EEENSB_IJSX_NSC_ILi4096EEEEEEEEEEEEEvEENS14_INSA_23SM90_TMA_LOAD_MULTICASTENS16_IS18_S1A_NSV_INSB_IJNSB_IJS1B_NSC_ILi16EEEEEES1D_S1F_EEENSB_IJS1I_S1J_NSB_IJSX_NSC_ILi8192EEEEEEEEEEEEEvEEEENS_8epilogue10collective6detail29Sm90TmaWarpSpecializedAdapterINS22_15DefaultEpilogueISM_NSB_IJNSB_IJllllEEESE_SX_EEES27_NS21_6thread17LinearCombinationISM_Li1EffLNS28_9ScaleType4KindE0ELNS_15FloatRoundStyleE2ESM_EENS_4gemm15EpilogueDefaultEEEEEvvEEEEvNT_6ParamsE)
        /*0008*/ 	.word	0x0000005a


	//----- nvinfo : EIATTR_FRAME_SIZE
	.align		4
.L_12:
        /*000c*/ 	.byte	0x04, 0x11
        /*000e*/ 	.short	(.L_14 - .L_13)
	.align		4
.L_13:
        /*0010*/ 	.word	index@(_ZN7cutlass13device_kernelINS_4conv6kernel13ConvUniversalINS1_16ConvProblemShapeILNS1_8OperatorE0ELi3EEENS1_10collective14CollectiveConvINS1_46MainloopSm90TmaGmmaWarpSpecializedImplicitGemmILS5_0ELi18ELi3EN4cute5tupleIJNSA_1CILi2EEENSC_ILi1EEESE_EEENS1_36KernelImplicitTmaWarpSpecializedSm90ELi1EEENSB_IJNSC_ILi64EEENSC_ILi128EEENSB_IJSI_EEEEEENS_12float_e4m3_tESM_NSA_8TiledMMAINSA_8MMA_AtomIJNSA_4SM904GMMA31MMA_64x128x32_F32E4M3E4M3_SS_TNILNSQ_7ScaleInE1ELSS_1EEEEEENSA_6LayoutINSB_IJSE_SE_SE_EEENSB_IJNSC_ILi0EEESX_SX_EEEEENSB_IJNSA_10UnderscoreES10_S10_EEEEENS7_6detail26Sm90ImplicitGemmTileTraitsINSA_20SM90_TMA_LOAD_IM2COLENSA_14ComposedLayoutINSA_7SwizzleILi2ELi4ELi3EEENSA_18smem_ptr_flag_bitsILi8EEENSV_INSB_IJNSB_IJNSC_ILi8EEES1B_EEENSB_IJSI_SE_EEENSB_IJSE_NSC_ILi18EEEEEEEEENSB_IJNSB_IJSI_NSC_ILi512EEEEEENSB_IJSE_SX_EEENSB_IJSX_NSC_ILi4096EEEEEEEEEEEEEvEENS14_INSA_23SM90_TMA_LOAD_MULTICASTENS16_IS18_S1A_NSV_INSB_IJNSB_IJS1B_NSC_ILi16EEEEEES1D_S1F_EEENSB_IJS1I_S1J_NSB_IJSX_NSC_ILi8192EEEEEEEEEEEEEvEEEENS_8epilogue10collective6detail29Sm90TmaWarpSpecializedAdapterINS22_15DefaultEpilogueISM_NSB_IJNSB_IJllllEEESE_SX_EEES27_NS21_6thread17LinearCombinationISM_Li1EffLNS28_9ScaleType4KindE0ELNS_15FloatRoundStyleE2ESM_EENS_4gemm15EpilogueDefaultEEEEEvvEEEEvNT_6ParamsE)
        /*0014*/ 	.word	0x00000000


	//----- nvinfo : EIATTR_MIN_STACK_SIZE
	.align		4
.L_14:
        /*0018*/ 	.byte	0x04, 0x12
        /*001a*/ 	.short	(.L_16 - .L_15)
	.align		4
.L_15:
        /*001c*/ 	.word	index@(_ZN7cutlass13device_kernelINS_4conv6kernel13ConvUniversalINS1_16ConvProblemShapeILNS1_8OperatorE0ELi3EEENS1_10collective14CollectiveConvINS1_46MainloopSm90TmaGmmaWarpSpecializedImplicitGemmILS5_0ELi18ELi3EN4cute5tupleIJNSA_1CILi2EEENSC_ILi1EEESE_EEENS1_36KernelImplicitTmaWarpSpecializedSm90ELi1EEENSB_IJNSC_ILi64EEENSC_ILi128EEENSB_IJSI_EEEEEENS_12float_e4m3_tESM_NSA_8TiledMMAINSA_8MMA_AtomIJNSA_4SM904GMMA31MMA_64x128x32_F32E4M3E4M3_SS_TNILNSQ_7ScaleInE1ELSS_1EEEEEENSA_6LayoutINSB_IJSE_SE_SE_EEENSB_IJNSC_ILi0EEESX_SX_EEEEENSB_IJNSA_10UnderscoreES10_S10_EEEEENS7_6detail26Sm90ImplicitGemmTileTraitsINSA_20SM90_TMA_LOAD_IM2COLENSA_14ComposedLayoutINSA_7SwizzleILi2ELi4ELi3EEENSA_18smem_ptr_flag_bitsILi8EEENSV_INSB_IJNSB_IJNSC_ILi8EEES1B_EEENSB_IJSI_SE_EEENSB_IJSE_NSC_ILi18EEEEEEEEENSB_IJNSB_IJSI_NSC_ILi512EEEEEENSB_IJSE_SX_EEENSB_IJSX_NSC_ILi4096EEEEEEEEEEEEEvEENS14_INSA_23SM90_TMA_LOAD_MULTICASTENS16_IS18_S1A_NSV_INSB_IJNSB_IJS1B_NSC_ILi16EEEEEES1D_S1F_EEENSB_IJS1I_S1J_NSB_IJSX_NSC_ILi8192EEEEEEEEEEEEEvEEEENS_8epilogue10collective6detail29Sm90TmaWarpSpecializedAdapterINS22_15DefaultEpilogueISM_NSB_IJNSB_IJllllEEESE_SX_EEES27_NS21_6thread17LinearCombinationISM_Li1EffLNS28_9ScaleType4KindE0ELNS_15FloatRoundStyleE2ESM_EENS_4gemm15EpilogueDefaultEEEEEvvEEEEvNT_6ParamsE)
        /*0020*/ 	.word	0x00000000
.L_16:


//--------------------- .nv.compat                --------------------------
	.section	.nv.compat,"",@"SHT_CUDA_COMPAT_INFO"
	.align	4
        /*0000*/ 	.byte	0x02, 0x09, 0x01, 0x00, 0x02, 0x02, 0x04, 0x00, 0x02, 0x05, 0x05, 0x00, 0x03, 0x07, 0x01, 0x01
        /*0010*/ 	.byte	0x02, 0x03, 0x01, 0x00, 0x02, 0x06, 0x01, 0x00, 0x04, 0x0b, 0x08, 0x00, 0x00, 0x00, 0x00, 0x00
        /*0020*/ 	.byte	0x00, 0x00, 0x00, 0x00


//--------------------- .nv.info._ZN7cutlass13device_kernelINS_4conv6kernel13ConvUniversalINS1_16ConvProblemShapeILNS1_8OperatorE0ELi3EEENS1_10collective14CollectiveConvINS1_46MainloopSm90TmaGmmaWarpSpecializedImplicitGemmILS5_0ELi18ELi3EN4cute5tupleIJNSA_1CILi2EEENSC_ILi1EEESE_EEENS1_36KernelImplicitTmaWarpSpecializedSm90ELi1EEENSB_IJNSC_ILi64EEENSC_ILi128EEENSB_IJSI_EEEEEENS_12float_e4m3_tESM_NSA_8TiledMMAINSA_8MMA_AtomIJNSA_4SM904GMMA31MMA_64x128x32_F32E4M3E4M3_SS_TNILNSQ_7ScaleInE1ELSS_1EEEEEENSA_6LayoutINSB_IJSE_SE_SE_EEENSB_IJNSC_ILi0EEESX_SX_EEEEENSB_IJNSA_10UnderscoreES10_S10_EEEEENS7_6detail26Sm90ImplicitGemmTileTraitsINSA_20SM90_TMA_LOAD_IM2COLENSA_14ComposedLayoutINSA_7SwizzleILi2ELi4ELi3EEENSA_18smem_ptr_flag_bitsILi8EEENSV_INSB_IJNSB_IJNSC_ILi8EEES1B_EEENSB_IJSI_SE_EEENSB_IJSE_NSC_ILi18EEEEEEEEENSB_IJNSB_IJSI_NSC_ILi512EEEEEENSB_IJSE_SX_EEENSB_IJSX_NSC_ILi4096EEEEEEEEEEEEEvEENS14_INSA_23SM90_TMA_LOAD_MULTICASTENS16_IS18_S1A_NSV_INSB_IJNSB_IJS1B_NSC_ILi16EEEEEES1D_S1F_EEENSB_IJS1I_S1J_NSB_IJSX_NSC_ILi8192EEEEEEEEEEEEEvEEEENS_8epilogue10collective6detail29Sm90TmaWarpSpecializedAdapterINS22_15DefaultEpilogueISM_NSB_IJNSB_IJllllEEESE_SX_EEES27_NS21_6thread17LinearCombinationISM_Li1EffLNS28_9ScaleType4KindE0ELNS_15FloatRoundStyleE2ESM_EENS_4gemm15EpilogueDefaultEEEEEvvEEEEvNT_6ParamsE --------------------------
	.section	.nv.info._ZN7cutlass13device_kernelINS_4conv6kernel13ConvUniversalINS1_16ConvProblemShapeILNS1_8OperatorE0ELi3EEENS1_10collective14CollectiveConvINS1_46MainloopSm90TmaGmmaWarpSpecializedImplicitGemmILS5_0ELi18ELi3EN4cute5tupleIJNSA_1CILi2EEENSC_ILi1EEESE_EEENS1_36KernelImplicitTmaWarpSpecializedSm90ELi1EEENSB_IJNSC_ILi64EEENSC_ILi128EEENSB_IJSI_EEEEEENS_12float_e4m3_tESM_NSA_8TiledMMAINSA_8MMA_AtomIJNSA_4SM904GMMA31MMA_64x128x32_F32E4M3E4M3_SS_TNILNSQ_7ScaleInE1ELSS_1EEEEEENSA_6LayoutINSB_IJSE_SE_SE_EEENSB_IJNSC_ILi0EEESX_SX_EEEEENSB_IJNSA_10UnderscoreES10_S10_EEEEENS7_6detail26Sm90ImplicitGemmTileTraitsINSA_20SM90_TMA_LOAD_IM2COLENSA_14ComposedLayoutINSA_7SwizzleILi2ELi4ELi3EEENSA_18smem_ptr_flag_bitsILi8EEENSV_INSB_IJNSB_IJNSC_ILi8EEES1B_EEENSB_IJSI_SE_EEENSB_IJSE_NSC_ILi18EEEEEEEEENSB_IJNSB_IJSI_NSC_ILi512EEEEEENSB_IJSE_SX_EEENSB_IJSX_NSC_ILi4096EEEEEEEEEEEEEvEENS14_INSA_23SM90_TMA_LOAD_MULTICASTENS16_IS18_S1A_NSV_INSB_IJNSB_IJS1B_NSC_ILi16EEEEEES1D_S1F_EEENSB_IJS1I_S1J_NSB_IJSX_NSC_ILi8192EEEEEEEEEEEEEvEEEENS_8epilogue10collective6detail29Sm90TmaWarpSpecializedAdapterINS22_15DefaultEpilogueISM_NSB_IJNSB_IJllllEEESE_SX_EEES27_NS21_6thread17LinearCombinationISM_Li1EffLNS28_9ScaleType4KindE0ELNS_15FloatRoundStyleE2ESM_EENS_4gemm15EpilogueDefaultEEEEEvvEEEEvNT_6ParamsE,"",@"SHT_CUDA_INFO"
	.sectionflags	@""
	.align	4


	//----- nvinfo : EIATTR_CUDA_API_VERSION
	.align		4
        /*0000*/ 	.byte	0x04, 0x37
        /*0002*/ 	.short	(.L_18 - .L_17)
.L_17:
        /*0004*/ 	.word	0x00000082


	//----- nvinfo : EIATTR_KPARAM_INFO
	.align		4
.L_18:
        /*0008*/ 	.byte	0x04, 0x17
        /*000a*/ 	.short	(.L_20 - .L_19)
.L_19:
        /*000c*/ 	.word	0x00000000
        /*0010*/ 	.short	0x0000
        /*0012*/ 	.short	0x0070
        /*0014*/ 	.byte	0x00, 0xf0, 0x01, 0x10


	//----- nvinfo : EIATTR_SPARSE_MMA_MASK
	.align		4
.L_20:
        /*0018*/ 	.byte	0x03, 0x50
        /*001a*/ 	.short	0x0000


	//----- nvinfo : EIATTR_MAXREG_COUNT
	.align		4
        /*001c*/ 	.byte	0x03, 0x1b
        /*001e*/ 	.short	0x00ff


	//----- nvinfo : EIATTR_NUM_BARRIERS
	.align		4
        /*0020*/ 	.byte	0x02, 0x4c
        /*0022*/ 	.byte	0x01
	.zero		1


	//----- nvinfo : EIATTR_MERCURY_ISA_VERSION
	.align		4
        /*0024*/ 	.byte	0x03, 0x5f
        /*0026*/ 	.short	0x0101


	//----- nvinfo : EIATTR_COOP_GROUP_MASK_REGIDS
	.align		4
        /*0028*/ 	.byte	0x04, 0x29
        /*002a*/ 	.short	(.L_22 - .L_21)


	//   ....[0]....
.L_21:
        /*002c*/ 	.word	0xffffffff


	//   ....[1]....
        /*0030*/ 	.word	0xffffffff


	//   ....[2]....
        /*0034*/ 	.word	0xffffffff


	//   ....[3]....
        /*0038*/ 	.word	0xffffffff


	//----- nvinfo : EIATTR_COOP_GROUP_INSTR_OFFSETS
	.align		4
.L_22:
        /*003c*/ 	.byte	0x04, 0x28
        /*003e*/ 	.short	(.L_24 - .L_23)


	//   ....[0]....
.L_23:
        /*0040*/ 	.word	0x00000070


	//   ....[1]....
        /*0044*/ 	.word	0x00000080


	//   ....[2]....
        /*0048*/ 	.word	0x00000140


	//   ....[3]....
        /*004c*/ 	.word	0x00000890


	//----- nvinfo : EIATTR_MBARRIER_INSTR_OFFSETS
	.align		4
.L_24:
        /*0050*/ 	.byte	0x04, 0x39
        /*0052*/ 	.short	(.L_26 - .L_25)


	//   ....[0]....
.L_25:
        /*0054*/ 	.word	0x00000310
        /*0058*/ 	.word	0x000000ff
        /*005c*/ 	.word	0x00036000
        /*0060*/ 	.short	0x0100
        /*0062*/ 	.byte	0x08
	.zero		1


	//   ....[1]....
        /*0064*/ 	.word	0x00000320
        /*0068*/ 	.word	0x000000ff
        /*006c*/ 	.word	0x00036090
        /*0070*/ 	.short	0x0100
        /*0072*/ 	.byte	0x08
	.zero		1


	//   ....[2]....
        /*0074*/ 	.word	0x00000330
        /*0078*/ 	.word	0x000000ff
        /*007c*/ 	.word	0x00036008
        /*0080*/ 	.short	0x0100
        /*0082*/ 	.byte	0x08
	.zero		1


	//   ....[3]....
        /*0084*/ 	.word	0x00000340
        /*0088*/ 	.word	0x000000ff
        /*008c*/ 	.word	0x00036098
        /*0090*/ 	.short	0x0100
        /*0092*/ 	.byte	0x08
	.zero		1


	//   ....[4]....
        /*0094*/ 	.word	0x00000350
        /*0098*/ 	.word	0x000000ff
        /*009c*/ 	.word	0x00036010
        /*00a0*/ 	.short	0x0100
        /*00a2*/ 	.byte	0x08
	.zero		1


	//   ....[5]....
        /*00a4*/ 	.word	0x00000360
        /*00a8*/ 	.word	0x000000ff
        /*00ac*/ 	.word	0x000360a0
        /*00b0*/ 	.short	0x0100
        /*00b2*/ 	.byte	0x08
	.zero		1


	//   ....[6]....
        /*00b4*/ 	.word	0x00000370
        /*00b8*/ 	.word	0x000000ff
        /*00bc*/ 	.word	0x00036018
        /*00c0*/ 	.short	0x0100
        /*00c2*/ 	.byte	0x08
	.zero		1


	//   ....[7]....
        /*00c4*/ 	.word	0x00000380
        /*00c8*/ 	.word	0x000000ff
        /*00cc*/ 	.word	0x000360a8
        /*00d0*/ 	.short	0x0100
        /*00d2*/ 	.byte	0x08
	.zero		1


	//   ....[8]....
        /*00d4*/ 	.word	0x00000390
        /*00d8*/ 	.word	0x000000ff
        /*00dc*/ 	.word	0x00036020
        /*00e0*/ 	.short	0x0100
        /*00e2*/ 	.byte	0x08
	.zero		1


	//   ....[9]....
        /*00e4*/ 	.word	0x000003a0
        /*00e8*/ 	.word	0x000000ff
        /*00ec*/ 	.word	0x000360b0
        /*00f0*/ 	.short	0x0100
        /*00f2*/ 	.byte	0x08
	.zero		1


	//   ....[10]....
        /*00f4*/ 	.word	0x000003b0
        /*00f8*/ 	.word	0x000000ff
        /*00fc*/ 	.word	0x00036028
        /*0100*/ 	.short	0x0100
        /*0102*/ 	.byte	0x08
	.zero		1


	//   ....[11]....
        /*0104*/ 	.word	0x000003c0
        /*0108*/ 	.word	0x000000ff
        /*010c*/ 	.word	0x000360b8
        /*0110*/ 	.short	0x0100
        /*0112*/ 	.byte	0x08
	.zero		1


	//   ....[12]....
        /*0114*/ 	.word	0x000003d0
        /*0118*/ 	.word	0x000000ff
        /*011c*/ 	.word	0x00036030
        /*0120*/ 	.short	0x0100
        /*0122*/ 	.byte	0x08
	.zero		1


	//   ....[13]....
        /*0124*/ 	.word	0x000003e0
        /*0128*/ 	.word	0x000000ff
        /*012c*/ 	.word	0x000360c0
        /*0130*/ 	.short	0x0100
        /*0132*/ 	.byte	0x08
	.zero		1


	//   ....[14]....
        /*0134*/ 	.word	0x000003f0
        /*0138*/ 	.word	0x000000ff
        /*013c*/ 	.word	0x00036038
        /*0140*/ 	.short	0x0100
        /*0142*/ 	.byte	0x08
	.zero		1


	//   ....[15]....
        /*0144*/ 	.word	0x00000400
        /*0148*/ 	.word	0x000000ff
        /*014c*/ 	.word	0x000360c8
        /*0150*/ 	.short	0x0100
        /*0152*/ 	.byte	0x08
	.zero		1


	//   ....[16]....
        /*0154*/ 	.word	0x00000410
        /*0158*/ 	.word	0x000000ff
        /*015c*/ 	.word	0x00036040
        /*0160*/ 	.short	0x0100
        /*0162*/ 	.byte	0x08
	.zero		1


	//   ....[17]....
        /*0164*/ 	.word	0x00000420
        /*0168*/ 	.word	0x000000ff
        /*016c*/ 	.word	0x000360d0
        /*0170*/ 	.short	0x0100
        /*0172*/ 	.byte	0x08
	.zero		1


	//   ....[18]....
        /*0174*/ 	.word	0x00000430
        /*0178*/ 	.word	0x000000ff
        /*017c*/ 	.word	0x00036048
        /*0180*/ 	.short	0x0100
        /*0182*/ 	.byte	0x08
	.zero		1


	//   ....[19]....
        /*0184*/ 	.word	0x00000440
        /*0188*/ 	.word	0x000000ff
        /*018c*/ 	.word	0x000360d8
        /*0190*/ 	.short	0x0100
        /*0192*/ 	.byte	0x08
	.zero		1


	//   ....[20]....
        /*0194*/ 	.word	0x00000450
        /*0198*/ 	.word	0x000000ff
        /*019c*/ 	.word	0x00036050
        /*01a0*/ 	.short	0x0100
        /*01a2*/ 	.byte	0x08
	.zero		1


	//   ....[21]....
        /*01a4*/ 	.word	0x00000460
        /*01a8*/ 	.word	0x000000ff
        /*01ac*/ 	.word	0x000360e0
        /*01b0*/ 	.short	0x0100
        /*01b2*/ 	.byte	0x08
	.zero		1


	//   ....[22]....
        /*01b4*/ 	.word	0x00000470
        /*01b8*/ 	.word	0x000000ff
        /*01bc*/ 	.word	0x00036058
        /*01c0*/ 	.short	0x0100
        /*01c2*/ 	.byte	0x08
	.zero		1


	//   ....[23]....
        /*01c4*/ 	.word	0x00000480
        /*01c8*/ 	.word	0x000000ff
        /*01cc*/ 	.word	0x000360e8
        /*01d0*/ 	.short	0x0100
        /*01d2*/ 	.byte	0x08
	.zero		1


	//   ....[24]....
        /*01d4*/ 	.word	0x00000490
        /*01d8*/ 	.word	0x000000ff
        /*01dc*/ 	.word	0x00036060
        /*01e0*/ 	.short	0x0100
        /*01e2*/ 	.byte	0x08
	.zero		1


	//   ....[25]....
        /*01e4*/ 	.word	0x000004a0
        /*01e8*/ 	.word	0x000000ff
        /*01ec*/ 	.word	0x000360f0
        /*01f0*/ 	.short	0x0100
        /*01f2*/ 	.byte	0x08
	.zero		1


	//   ....[26]....
        /*01f4*/ 	.word	0x000004b0
        /*01f8*/ 	.word	0x000000ff
        /*01fc*/ 	.word	0x00036068
        /*0200*/ 	.short	0x0100
        /*0202*/ 	.byte	0x08
	.zero		1


	//   ....[27]....
        /*0204*/ 	.word	0x000004c0
        /*0208*/ 	.word	0x000000ff
        /*020c*/ 	.word	0x000360f8
        /*0210*/ 	.short	0x0100
        /*0212*/ 	.byte	0x08
	.zero		1


	//   ....[28]....
        /*0214*/ 	.word	0x000004d0
        /*0218*/ 	.word	0x000000ff
        /*021c*/ 	.word	0x00036070
        /*0220*/ 	.short	0x0100
        /*0222*/ 	.byte	0x08
	.zero		1


	//   ....[29]....
        /*0224*/ 	.word	0x000004e0
        /*0228*/ 	.word	0x000000ff
        /*022c*/ 	.word	0x00036100
        /*0230*/ 	.short	0x0100
        /*0232*/ 	.byte	0x08
	.zero		1


	//   ....[30]....
        /*0234*/ 	.word	0x000004f0
        /*0238*/ 	.word	0x000000ff
        /*023c*/ 	.word	0x00036078
        /*0240*/ 	.short	0x0100
        /*0242*/ 	.byte	0x08
	.zero		1


	//   ....[31]....
        /*0244*/ 	.word	0x00000500
        /*0248*/ 	.word	0x000000ff
        /*024c*/ 	.word	0x00036108
        /*0250*/ 	.short	0x0100
        /*0252*/ 	.byte	0x08
	.zero		1


	//   ....[32]....
        /*0254*/ 	.word	0x00000510
        /*0258*/ 	.word	0x000000ff
        /*025c*/ 	.word	0x00036080
        /*0260*/ 	.short	0x0100
        /*0262*/ 	.byte	0x08
	.zero		1


	//   ....[33]....
        /*0264*/ 	.word	0x00000520
        /*0268*/ 	.word	0x000000ff
        /*026c*/ 	.word	0x00036110
        /*0270*/ 	.short	0x0100
        /*0272*/ 	.byte	0x08
	.zero		1


	//   ....[34]....
        /*0274*/ 	.word	0x00000530
        /*0278*/ 	.word	0x000000ff
        /*027c*/ 	.word	0x00036088
        /*0280*/ 	.short	0x0100
        /*0282*/ 	.byte	0x08
	.zero		1


	//   ....[35]....
        /*0284*/ 	.word	0x00000540
        /*0288*/ 	.word	0x000000ff
        /*028c*/ 	.word	0x00036118
        /*0290*/ 	.short	0x0100
        /*0292*/ 	.byte	0x08
	.zero		1


	//   ....[36]....
        /*0294*/ 	.word	0x00000f00
        /*0298*/ 	.word	0x00000008
        /*029c*/ 	.word	0x00036000
        /*02a0*/ 	.short	0x010a
        /*02a2*/ 	.byte	0x3f
	.zero		1


	//   ....[37]....
        /*02a4*/ 	.word	0x000011e0
        /*02a8*/ 	.word	0x0000000b
        /*02ac*/ 	.word	0x00036000
        /*02b0*/ 	.short	0x010a
        /*02b2*/ 	.byte	0x3f
	.zero		1


	//   ....[38]....
        /*02b4*/ 	.word	0x00001340
        /*02b8*/ 	.word	0x0000000b
        /*02bc*/ 	.word	0x00000000
        /*02c0*/ 	.short	0x0101
        /*02c2*/ 	.byte	0x3f
	.zero		1


	//   ....[39]....
        /*02c4*/ 	.word	0x00001580
        /*02c8*/ 	.word	0x00000003
        /*02cc*/ 	.word	0x00000000
        /*02d0*/ 	.short	0x0101
        /*02d2*/ 	.byte	0x3f
	.zero		1


	//   ....[40]....
        /*02d4*/ 	.word	0x00005f90
        /*02d8*/ 	.word	0x00000013
        /*02dc*/ 	.word	0x00036090
        /*02e0*/ 	.short	0x010a
        /*02e2*/ 	.byte	0x3f
	.zero		1


	//   ....[41]....
        /*02e4*/ 	.word	0x00006790
        /*02e8*/ 	.word	0x00000002
        /*02ec*/ 	.word	0x00000000
        /*02f0*/ 	.short	0x010a
        /*02f2*/ 	.byte	0x3f
	.zero		1


	//   ....[42]....
        /*02f4*/ 	.word	0x00006840
        /*02f8*/ 	.word	0x00000002
        /*02fc*/ 	.word	0x00000000
        /*0300*/ 	.short	0x010a
        /*0302*/ 	.byte	0x3f
	.zero		1


	//   ....[43]....
        /*0304*/ 	.word	0x000068f0
        /*0308*/ 	.word	0x00000002
        /*030c*/ 	.word	0x00000000
        /*0310*/ 	.short	0x010a
        /*0312*/ 	.byte	0x3f
	.zero		1


	//   ....[44]....
        /*0314*/ 	.word	0x000069a0
        /*0318*/ 	.word	0x00000002
        /*031c*/ 	.word	0x00000000
        /*0320*/ 	.short	0x010a
        /*0322*/ 	.byte	0x3f
	.zero		1


	//   ....[45]....
        /*0324*/ 	.word	0x00006a50
        /*0328*/ 	.word	0x00000002
        /*032c*/ 	.word	0x00000000
        /*0330*/ 	.short	0x010a
        /*0332*/ 	.byte	0x3f
	.zero		1


	//   ....[46]....
        /*0334*/ 	.word	0x00006b00
        /*0338*/ 	.word	0x00000002
        /*033c*/ 	.word	0x00000000
        /*0340*/ 	.short	0x010a
        /*0342*/ 	.byte	0x3f
	.zero		1


	//   ....[47]....
        /*0344*/ 	.word	0x00006bb0
        /*0348*/ 	.word	0x00000002
        /*034c*/ 	.word	0x00000000
        /*0350*/ 	.short	0x010a
        /*0352*/ 	.byte	0x3f
	.zero		1


	//   ....[48]....
        /*0354*/ 	.word	0x00006c60
        /*0358*/ 	.word	0x00000002
        /*035c*/ 	.word	0x00000000
        /*0360*/ 	.short	0x010a
        /*0362*/ 	.byte	0x3f
	.zero		1


	//   ....[49]....
        /*0364*/ 	.word	0x00006d10
        /*0368*/ 	.word	0x00000002
        /*036c*/ 	.word	0x00000000
        /*0370*/ 	.short	0x010a
        /*0372*/ 	.byte	0x3f
	.zero		1


	//   ....[50]....
        /*0374*/ 	.word	0x00006dc0
        /*0378*/ 	.word	0x00000002
        /*037c*/ 	.word	0x00000000
        /*0380*/ 	.short	0x010a
        /*0382*/ 	.byte	0x3f
	.zero		1


	//   ....[51]....
        /*0384*/ 	.word	0x00006e70
        /*0388*/ 	.word	0x00000002
        /*038c*/ 	.word	0x00000000
        /*0390*/ 	.short	0x010a
        /*0392*/ 	.byte	0x3f
	.zero		1


	//   ....[52]....
        /*0394*/ 	.word	0x00006f20
        /*0398*/ 	.word	0x00000002
        /*039c*/ 	.word	0x00000000
        /*03a0*/ 	.short	0x010a
        /*03a2*/ 	.byte	0x3f
	.zero		1


	//   ....[53]....
        /*03a4*/ 	.word	0x00006fd0
        /*03a8*/ 	.word	0x00000002
        /*03ac*/ 	.word	0x00000000
        /*03b0*/ 	.short	0x010a
        /*03b2*/ 	.byte	0x3f
	.zero		1


	//   ....[54]....
        /*03b4*/ 	.word	0x00007080
        /*03b8*/ 	.word	0x00000002
        /*03bc*/ 	.word	0x00000000
        /*03c0*/ 	.short	0x010a
        /*03c2*/ 	.byte	0x3f
	.zero		1


	//   ....[55]....
        /*03c4*/ 	.word	0x00007130
        /*03c8*/ 	.word	0x00000002
        /*03cc*/ 	.word	0x00000000
        /*03d0*/ 	.short	0x010a
        /*03d2*/ 	.byte	0x3f
	.zero		1


	//   ....[56]....
        /*03d4*/ 	.word	0x000071e0
        /*03d8*/ 	.word	0x00000002
        /*03dc*/ 	.word	0x00000000
        /*03e0*/ 	.short	0x010a
        /*03e2*/ 	.byte	0x3f
	.zero		1


	//   ....[57]....
        /*03e4*/ 	.word	0x00007290
        /*03e8*/ 	.word	0x00000002
        /*03ec*/ 	.word	0x00000000
        /*03f0*/ 	.short	0x010a
        /*03f2*/ 	.byte	0x3f
	.zero		1


	//   ....[58]....
        /*03f4*/ 	.word	0x00007340
        /*03f8*/ 	.word	0x00000005
        /*03fc*/ 	.word	0x00000000
        /*0400*/ 	.short	0x010a
        /*0402*/ 	.byte	0x3f
	.zero		1


	//----- nvinfo : EIATTR_NUM_MBARRIERS
	.align		4
.L_26:
        /*0404*/ 	.byte	0x03, 0x38
        /*0406*/ 	.short	0x0024


	//----- nvinfo : EIATTR_EXIT_INSTR_OFFSETS
	.align		4
        /*0408*/ 	.byte	0x04, 0x1c
        /*040a*/ 	.short	(.L_28 - .L_27)


	//   ....[0]....
.L_27:
        /*040c*/ 	.word	0x00000c30


	//   ....[1]....
        /*0410*/ 	.word	0x000016d0


	//   ....[2]....
        /*0414*/ 	.word	0x00004d30


	//   ....[3]....
        /*0418*/ 	.word	0x00004d50


	//   ....[4]....
        /*041c*/ 	.word	0x00005d70


	//   ....[5]....
        /*0420*/ 	.word	0x00005d90


	//   ....[6]....
        /*0424*/ 	.word	0x00005db0


	//   ....[7]....
        /*0428*/ 	.word	0x00006680


	//   ....[8]....
        /*042c*/ 	.word	0x00007370


	//----- nvinfo : EIATTR_MAX_THREADS
	.align		4
.L_28:
        /*0430*/ 	.byte	0x04, 0x05
        /*0432*/ 	.short	(.L_30 - .L_29)
.L_29:
        /*0434*/ 	.word	0x00000100
        /*0438*/ 	.word	0x00000001
        /*043c*/ 	.word	0x00000001


	//----- nvinfo : EIATTR_CRS_STACK_SIZE
	.align		4
.L_30:
        /*0440*/ 	.byte	0x04, 0x1e
        /*0442*/ 	.short	(.L_32 - .L_31)
.L_31:
        /*0444*/ 	.word	0x00000000


	//----- nvinfo : EIATTR_CBANK_PARAM_SIZE
	.align		4
.L_32:
        /*0448*/ 	.byte	0x03, 0x19
        /*044a*/ 	.short	0x0470


	//----- nvinfo : EIATTR_PARAM_CBANK
	.align		4
        /*044c*/ 	.byte	0x04, 0x0a
        /*044e*/ 	.short	(.L_34 - .L_33)
	.align		4
.L_33:
        /*0450*/ 	.word	index@(.nv.constant0._ZN7cutlass13device_kernelINS_4conv6kernel13ConvUniversalINS1_16ConvProblemShapeILNS1_8OperatorE0ELi3EEENS1_10collective14CollectiveConvINS1_46MainloopSm90TmaGmmaWarpSpecializedImplicitGemmILS5_0ELi18ELi3EN4cute5tupleIJNSA_1CILi2EEENSC_ILi1EEESE_EEENS1_36KernelImplicitTmaWarpSpecializedSm90ELi1EEENSB_IJNSC_ILi64EEENSC_ILi128EEENSB_IJSI_EEEEEENS_12float_e4m3_tESM_NSA_8TiledMMAINSA_8MMA_AtomIJNSA_4SM904GMMA31MMA_64x128x32_F32E4M3E4M3_SS_TNILNSQ_7ScaleInE1ELSS_1EEEEEENSA_6LayoutINSB_IJSE_SE_SE_EEENSB_IJNSC_ILi0EEESX_SX_EEEEENSB_IJNSA_10UnderscoreES10_S10_EEEEENS7_6detail26Sm90ImplicitGemmTileTraitsINSA_20SM90_TMA_LOAD_IM2COLENSA_14ComposedLayoutINSA_7SwizzleILi2ELi4ELi3EEENSA_18smem_ptr_flag_bitsILi8EEENSV_INSB_IJNSB_IJNSC_ILi8EEES1B_EEENSB_IJSI_SE_EEENSB_IJSE_NSC_ILi18EEEEEEEEENSB_IJNSB_IJSI_NSC_ILi512EEEEEENSB_IJSE_SX_EEENSB_IJSX_NSC_ILi4096EEEEEEEEEEEEEvEENS14_INSA_23SM90_TMA_LOAD_MULTICASTENS16_IS18_S1A_NSV_INSB_IJNSB_IJS1B_NSC_ILi16EEEEEES1D_S1F_EEENSB_IJS1I_S1J_NSB_IJSX_NSC_ILi8192EEEEEEEEEEEEEvEEEENS_8epilogue10collective6detail29Sm90TmaWarpSpecializedAdapterINS22_15DefaultEpilogueISM_NSB_IJNSB_IJllllEEESE_SX_EEES27_NS21_6thread17LinearCombinationISM_Li1EffLNS28_9ScaleType4KindE0ELNS_15FloatRoundStyleE2ESM_EENS_4gemm15EpilogueDefaultEEEEEvvEEEEvNT_6ParamsE)
        /*0454*/ 	.short	0x0210
        /*0456*/ 	.short	0x0470


	//----- nvinfo : EIATTR_SW_WAR
	.align		4
.L_34:
        /*0458*/ 	.byte	0x04, 0x36
        /*045a*/ 	.short	(.L_36 - .L_35)
.L_35:
        /*045c*/ 	.word	0x00000008
.L_36:


//--------------------- .nv.callgraph             --------------------------
	.section	.nv.callgraph,"",@"SHT_CUDA_CALLGRAPH"
	.align	4
	.sectionentsize	8
	.align		4
        /*0000*/ 	.word	0x00000000
	.align		4
        /*0004*/ 	.word	0xffffffff
	.align		4
        /*0008*/ 	.word	0x00000000
	.align		4
        /*000c*/ 	.word	0xfffffffe
	.align		4
        /*0010*/ 	.word	0x00000000
	.align		4
        /*0014*/ 	.word	0xfffffffd
	.align		4
        /*0018*/ 	.word	0x00000000
	.align		4
        /*001c*/ 	.word	0xfffffffc


//--------------------- .nv.constant4             --------------------------
	.section	.nv.constant4,"a",@progbits
	.align	8
	.align		8
.nv.constant4:
        /*0000*/ 	.dword	_ZN39_INTERNAL_fd64e92f_4_k_cu_0cec997f_38694cuda3std3__45__cpo5beginE
	.align		8
        /*0008*/ 	.dword	_ZN39_INTERNAL_fd64e92f_4_k_cu_0cec997f_38694cuda3std3__45__cpo3endE
	.align		8
        /*0010*/ 	.dword	_ZN39_INTERNAL_fd64e92f_4_k_cu_0cec997f_38694cuda3std3__45__cpo6cbeginE
	.align		8
        /*0018*/ 	.dword	_ZN39_INTERNAL_fd64e92f_4_k_cu_0cec997f_38694cuda3std3__45__cpo4cendE
	.align		8
        /*0020*/ 	.dword	_ZN39_INTERNAL_fd64e92f_4_k_cu_0cec997f_38694cuda3std3__441_GLOBAL__N__fd64e92f_4_k_cu_0cec997f_38696ignoreE
	.align		8
        /*0028*/ 	.dword	_ZN39_INTERNAL_fd64e92f_4_k_cu_0cec997f_38694cuda3std3__419piecewise_constructE
	.align		8
        /*0030*/ 	.dword	_ZN39_INTERNAL_fd64e92f_4_k_cu_0cec997f_38694cuda3std3__48in_placeE
	.align		8
        /*0038*/ 	.dword	_ZN39_INTERNAL_fd64e92f_4_k_cu_0cec997f_38694cuda3std6ranges3__45__cpo4swapE
	.align		8
        /*0040*/ 	.dword	_ZN39_INTERNAL_fd64e92f_4_k_cu_0cec997f_38694cuda3std6ranges3__45__cpo9iter_moveE
	.align		8
        /*0048*/ 	.dword	_ZN39_INTERNAL_fd64e92f_4_k_cu_0cec997f_38694cute7productE
	.align		8
        /*0050*/ 	.dword	_ZN39_INTERNAL_fd64e92f_4_k_cu_0cec997f_38694cute1_E


//--------------------- .text._ZN7cutlass13device_kernelINS_4conv6kernel13ConvUniversalINS1_16ConvProblemShapeILNS1_8OperatorE0ELi3EEENS1_10collective14CollectiveConvINS1_46MainloopSm90TmaGmmaWarpSpecializedImplicitGemmILS5_0ELi18ELi3EN4cute5tupleIJNSA_1CILi2EEENSC_ILi1EEESE_EEENS1_36KernelImplicitTmaWarpSpecializedSm90ELi1EEENSB_IJNSC_ILi64EEENSC_ILi128EEENSB_IJSI_EEEEEENS_12float_e4m3_tESM_NSA_8TiledMMAINSA_8MMA_AtomIJNSA_4SM904GMMA31MMA_64x128x32_F32E4M3E4M3_SS_TNILNSQ_7ScaleInE1ELSS_1EEEEEENSA_6LayoutINSB_IJSE_SE_SE_EEENSB_IJNSC_ILi0EEESX_SX_EEEEENSB_IJNSA_10UnderscoreES10_S10_EEEEENS7_6detail26Sm90ImplicitGemmTileTraitsINSA_20SM90_TMA_LOAD_IM2COLENSA_14ComposedLayoutINSA_7SwizzleILi2ELi4ELi3EEENSA_18smem_ptr_flag_bitsILi8EEENSV_INSB_IJNSB_IJNSC_ILi8EEES1B_EEENSB_IJSI_SE_EEENSB_IJSE_NSC_ILi18EEEEEEEEENSB_IJNSB_IJSI_NSC_ILi512EEEEEENSB_IJSE_SX_EEENSB_IJSX_NSC_ILi4096EEEEEEEEEEEEEvEENS14_INSA_23SM90_TMA_LOAD_MULTICASTENS16_IS18_S1A_NSV_INSB_IJNSB_IJS1B_NSC_ILi16EEEEEES1D_S1F_EEENSB_IJS1I_S1J_NSB_IJSX_NSC_ILi8192EEEEEEEEEEEEEvEEEENS_8epilogue10collective6detail29Sm90TmaWarpSpecializedAdapterINS22_15DefaultEpilogueISM_NSB_IJNSB_IJllllEEESE_SX_EEES27_NS21_6thread17LinearCombinationISM_Li1EffLNS28_9ScaleType4KindE0ELNS_15FloatRoundStyleE2ESM_EENS_4gemm15EpilogueDefaultEEEEEvvEEEEvNT_6ParamsE --------------------------
	.section	.text._ZN7cutlass13device_kernelINS_4conv6kernel13ConvUniversalINS1_16ConvProblemShapeILNS1_8OperatorE0ELi3EEENS1_10collective14CollectiveConvINS1_46MainloopSm90TmaGmmaWarpSpecializedImplicitGemmILS5_0ELi18ELi3EN4cute5tupleIJNSA_1CILi2EEENSC_ILi1EEESE_EEENS1_36KernelImplicitTmaWarpSpecializedSm90ELi1EEENSB_IJNSC_ILi64EEENSC_ILi128EEENSB_IJSI_EEEEEENS_12float_e4m3_tESM_NSA_8TiledMMAINSA_8MMA_AtomIJNSA_4SM904GMMA31MMA_64x128x32_F32E4M3E4M3_SS_TNILNSQ_7ScaleInE1ELSS_1EEEEEENSA_6LayoutINSB_IJSE_SE_SE_EEENSB_IJNSC_ILi0EEESX_SX_EEEEENSB_IJNSA_10UnderscoreES10_S10_EEEEENS7_6detail26Sm90ImplicitGemmTileTraitsINSA_20SM90_TMA_LOAD_IM2COLENSA_14ComposedLayoutINSA_7SwizzleILi2ELi4ELi3EEENSA_18smem_ptr_flag_bitsILi8EEENSV_INSB_IJNSB_IJNSC_ILi8EEES1B_EEENSB_IJSI_SE_EEENSB_IJSE_NSC_ILi18EEEEEEEEENSB_IJNSB_IJSI_NSC_ILi512EEEEEENSB_IJSE_SX_EEENSB_IJSX_NSC_ILi4096EEEEEEEEEEEEEvEENS14_INSA_23SM90_TMA_LOAD_MULTICASTENS16_IS18_S1A_NSV_INSB_IJNSB_IJS1B_NSC_ILi16EEEEEES1D_S1F_EEENSB_IJS1I_S1J_NSB_IJSX_NSC_ILi8192EEEEEEEEEEEEEvEEEENS_8epilogue10collective6detail29Sm90TmaWarpSpecializedAdapterINS22_15DefaultEpilogueISM_NSB_IJNSB_IJllllEEESE_SX_EEES27_NS21_6thread17LinearCombinationISM_Li1EffLNS28_9ScaleType4KindE0ELNS_15FloatRoundStyleE2ESM_EENS_4gemm15EpilogueDefaultEEEEEvvEEEEvNT_6ParamsE,"ax",@progbits
	.align	128
.text._ZN7cutlass13device_kernelINS_4conv6kernel13ConvUniversalINS1_16ConvProblemShapeILNS1_8OperatorE0ELi3EEENS1_10collective14CollectiveConvINS1_46MainloopSm90TmaGmmaWarpSpecializedImplicitGemmILS5_0ELi18ELi3EN4cute5tupleIJNSA_1CILi2EEENSC_ILi1EEESE_EEENS1_36KernelImplicitTmaWarpSpecializedSm90ELi1EEENSB_IJNSC_ILi64EEENSC_ILi128EEENSB_IJSI_EEEEEENS_12float_e4m3_tESM_NSA_8TiledMMAINSA_8MMA_AtomIJNSA_4SM904GMMA31MMA_64x128x32_F32E4M3E4M3_SS_TNILNSQ_7ScaleInE1ELSS_1EEEEEENSA_6LayoutINSB_IJSE_SE_SE_EEENSB_IJNSC_ILi0EEESX_SX_EEEEENSB_IJNSA_10UnderscoreES10_S10_EEEEENS7_6detail26Sm90ImplicitGemmTileTraitsINSA_20SM90_TMA_LOAD_IM2COLENSA_14ComposedLayoutINSA_7SwizzleILi2ELi4ELi3EEENSA_18smem_ptr_flag_bitsILi8EEENSV_INSB_IJNSB_IJNSC_ILi8EEES1B_EEENSB_IJSI_SE_EEENSB_IJSE_NSC_ILi18EEEEEEEEENSB_IJNSB_IJSI_NSC_ILi512EEEEEENSB_IJSE_SX_EEENSB_IJSX_NSC_ILi4096EEEEEEEEEEEEEvEENS14_INSA_23SM90_TMA_LOAD_MULTICASTENS16_IS18_S1A_NSV_INSB_IJNSB_IJS1B_NSC_ILi16EEEEEES1D_S1F_EEENSB_IJS1I_S1J_NSB_IJSX_NSC_ILi8192EEEEEEEEEEEEEvEEEENS_8epilogue10collective6detail29Sm90TmaWarpSpecializedAdapterINS22_15DefaultEpilogueISM_NSB_IJNSB_IJllllEEESE_SX_EEES27_NS21_6thread17LinearCombinationISM_Li1EffLNS28_9ScaleType4KindE0ELNS_15FloatRoundStyleE2ESM_EENS_4gemm15EpilogueDefaultEEEEEvvEEEEvNT_6ParamsE:
        .type           _ZN7cutlass13device_kernelINS_4conv6kernel13ConvUniversalINS1_16ConvProblemShapeILNS1_8OperatorE0ELi3EEENS1_10collective14CollectiveConvINS1_46MainloopSm90TmaGmmaWarpSpecializedImplicitGemmILS5_0ELi18ELi3EN4cute5tupleIJNSA_1CILi2EEENSC_ILi1EEESE_EEENS1_36KernelImplicitTmaWarpSpecializedSm90ELi1EEENSB_IJNSC_ILi64EEENSC_ILi128EEENSB_IJSI_EEEEEENS_12float_e4m3_tESM_NSA_8TiledMMAINSA_8MMA_AtomIJNSA_4SM904GMMA31MMA_64x128x32_F32E4M3E4M3_SS_TNILNSQ_7ScaleInE1ELSS_1EEEEEENSA_6LayoutINSB_IJSE_SE_SE_EEENSB_IJNSC_ILi0EEESX_SX_EEEEENSB_IJNSA_10UnderscoreES10_S10_EEEEENS7_6detail26Sm90ImplicitGemmTileTraitsINSA_20SM90_TMA_LOAD_IM2COLENSA_14ComposedLayoutINSA_7SwizzleILi2ELi4ELi3EEENSA_18smem_ptr_flag_bitsILi8EEENSV_INSB_IJNSB_IJNSC_ILi8EEES1B_EEENSB_IJSI_SE_EEENSB_IJSE_NSC_ILi18EEEEEEEEENSB_IJNSB_IJSI_NSC_ILi512EEEEEENSB_IJSE_SX_EEENSB_IJSX_NSC_ILi4096EEEEEEEEEEEEEvEENS14_INSA_23SM90_TMA_LOAD_MULTICASTENS16_IS18_S1A_NSV_INSB_IJNSB_IJS1B_NSC_ILi16EEEEEES1D_S1F_EEENSB_IJS1I_S1J_NSB_IJSX_NSC_ILi8192EEEEEEEEEEEEEvEEEENS_8epilogue10collective6detail29Sm90TmaWarpSpecializedAdapterINS22_15DefaultEpilogueISM_NSB_IJNSB_IJllllEEESE_SX_EEES27_NS21_6thread17LinearCombinationISM_Li1EffLNS28_9ScaleType4KindE0ELNS_15FloatRoundStyleE2ESM_EENS_4gemm15EpilogueDefaultEEEEEvvEEEEvNT_6ParamsE,@function
        .size           _ZN7cutlass13device_kernelINS_4conv6kernel13ConvUniversalINS1_16ConvProblemShapeILNS1_8OperatorE0ELi3EEENS1_10collective14CollectiveConvINS1_46MainloopSm90TmaGmmaWarpSpecializedImplicitGemmILS5_0ELi18ELi3EN4cute5tupleIJNSA_1CILi2EEENSC_ILi1EEESE_EEENS1_36KernelImplicitTmaWarpSpecializedSm90ELi1EEENSB_IJNSC_ILi64EEENSC_ILi128EEENSB_IJSI_EEEEEENS_12float_e4m3_tESM_NSA_8TiledMMAINSA_8MMA_AtomIJNSA_4SM904GMMA31MMA_64x128x32_F32E4M3E4M3_SS_TNILNSQ_7ScaleInE1ELSS_1EEEEEENSA_6LayoutINSB_IJSE_SE_SE_EEENSB_IJNSC_ILi0EEESX_SX_EEEEENSB_IJNSA_10UnderscoreES10_S10_EEEEENS7_6detail26Sm90ImplicitGemmTileTraitsINSA_20SM90_TMA_LOAD_IM2COLENSA_14ComposedLayoutINSA_7SwizzleILi2ELi4ELi3EEENSA_18smem_ptr_flag_bitsILi8EEENSV_INSB_IJNSB_IJNSC_ILi8EEES1B_EEENSB_IJSI_SE_EEENSB_IJSE_NSC_ILi18EEEEEEEEENSB_IJNSB_IJSI_NSC_ILi512EEEEEENSB_IJSE_SX_EEENSB_IJSX_NSC_ILi4096EEEEEEEEEEEEEvEENS14_INSA_23SM90_TMA_LOAD_MULTICASTENS16_IS18_S1A_NSV_INSB_IJNSB_IJS1B_NSC_ILi16EEEEEES1D_S1F_EEENSB_IJS1I_S1J_NSB_IJSX_NSC_ILi8192EEEEEEEEEEEEEvEEEENS_8epilogue10collective6detail29Sm90TmaWarpSpecializedAdapterINS22_15DefaultEpilogueISM_NSB_IJNSB_IJllllEEESE_SX_EEES27_NS21_6thread17LinearCombinationISM_Li1EffLNS28_9ScaleType4KindE0ELNS_15FloatRoundStyleE2ESM_EENS_4gemm15EpilogueDefaultEEEEEvvEEEEvNT_6ParamsE,(.L_x_182 - _ZN7cutlass13device_kernelINS_4conv6kernel13ConvUniversalINS1_16ConvProblemShapeILNS1_8OperatorE0ELi3EEENS1_10collective14CollectiveConvINS1_46MainloopSm90TmaGmmaWarpSpecializedImplicitGemmILS5_0ELi18ELi3EN4cute5tupleIJNSA_1CILi2EEENSC_ILi1EEESE_EEENS1_36KernelImplicitTmaWarpSpecializedSm90ELi1EEENSB_IJNSC_ILi64EEENSC_ILi128EEENSB_IJSI_EEEEEENS_12float_e4m3_tESM_NSA_8TiledMMAINSA_8MMA_AtomIJNSA_4SM904GMMA31MMA_64x128x32_F32E4M3E4M3_SS_TNILNSQ_7ScaleInE1ELSS_1EEEEEENSA_6LayoutINSB_IJSE_SE_SE_EEENSB_IJNSC_ILi0EEESX_SX_EEEEENSB_IJNSA_10UnderscoreES10_S10_EEEEENS7_6detail26Sm90ImplicitGemmTileTraitsINSA_20SM90_TMA_LOAD_IM2COLENSA_14ComposedLayoutINSA_7SwizzleILi2ELi4ELi3EEENSA_18smem_ptr_flag_bitsILi8EEENSV_INSB_IJNSB_IJNSC_ILi8EEES1B_EEENSB_IJSI_SE_EEENSB_IJSE_NSC_ILi18EEEEEEEEENSB_IJNSB_IJSI_NSC_ILi512EEEEEENSB_IJSE_SX_EEENSB_IJSX_NSC_ILi4096EEEEEEEEEEEEEvEENS14_INSA_23SM90_TMA_LOAD_MULTICASTENS16_IS18_S1A_NSV_INSB_IJNSB_IJS1B_NSC_ILi16EEEEEES1D_S1F_EEENSB_IJS1I_S1J_NSB_IJSX_NSC_ILi8192EEEEEEEEEEEEEvEEEENS_8epilogue10collective6detail29Sm90TmaWarpSpecializedAdapterINS22_15DefaultEpilogueISM_NSB_IJNSB_IJllllEEESE_SX_EEES27_NS21_6thread17LinearCombinationISM_Li1EffLNS28_9ScaleType4KindE0ELNS_15FloatRoundStyleE2ESM_EENS_4gemm15EpilogueDefaultEEEEEvvEEEEvNT_6ParamsE)
        .other          _ZN7cutlass13device_kernelINS_4conv6kernel13ConvUniversalINS1_16ConvProblemShapeILNS1_8OperatorE0ELi3EEENS1_10collective14CollectiveConvINS1_46MainloopSm90TmaGmmaWarpSpecializedImplicitGemmILS5_0ELi18ELi3EN4cute5tupleIJNSA_1CILi2EEENSC_ILi1EEESE_EEENS1_36KernelImplicitTmaWarpSpecializedSm90ELi1EEENSB_IJNSC_ILi64EEENSC_ILi128EEENSB_IJSI_EEEEEENS_12float_e4m3_tESM_NSA_8TiledMMAINSA_8MMA_AtomIJNSA_4SM904GMMA31MMA_64x128x32_F32E4M3E4M3_SS_TNILNSQ_7ScaleInE1ELSS_1EEEEEENSA_6LayoutINSB_IJSE_SE_SE_EEENSB_IJNSC_ILi0EEESX_SX_EEEEENSB_IJNSA_10UnderscoreES10_S10_EEEEENS7_6detail26Sm90ImplicitGemmTileTraitsINSA_20SM90_TMA_LOAD_IM2COLENSA_14ComposedLayoutINSA_7SwizzleILi2ELi4ELi3EEENSA_18smem_ptr_flag_bitsILi8EEENSV_INSB_IJNSB_IJNSC_ILi8EEES1B_EEENSB_IJSI_SE_EEENSB_IJSE_NSC_ILi18EEEEEEEEENSB_IJNSB_IJSI_NSC_ILi512EEEEEENSB_IJSE_SX_EEENSB_IJSX_NSC_ILi4096EEEEEEEEEEEEEvEENS14_INSA_23SM90_TMA_LOAD_MULTICASTENS16_IS18_S1A_NSV_INSB_IJNSB_IJS1B_NSC_ILi16EEEEEES1D_S1F_EEENSB_IJS1I_S1J_NSB_IJSX_NSC_ILi8192EEEEEEEEEEEEEvEEEENS_8epilogue10collective6detail29Sm90TmaWarpSpecializedAdapterINS22_15DefaultEpilogueISM_NSB_IJNSB_IJllllEEESE_SX_EEES27_NS21_6thread17LinearCombinationISM_Li1EffLNS28_9ScaleType4KindE0ELNS_15FloatRoundStyleE2ESM_EENS_4gemm15EpilogueDefaultEEEEEvvEEEEvNT_6ParamsE,@"STO_CUDA_ENTRY STV_DEFAULT"
_ZN7cutlass13device_kernelINS_4conv6kernel13ConvUniversalINS1_16ConvProblemShapeILNS1_8OperatorE0ELi3EEENS1_10collective14CollectiveConvINS1_46MainloopSm90TmaGmmaWarpSpecializedImplicitGemmILS5_0ELi18ELi3EN4cute5tupleIJNSA_1CILi2EEENSC_ILi1EEESE_EEENS1_36KernelImplicitTmaWarpSpecializedSm90ELi1EEENSB_IJNSC_ILi64EEENSC_ILi128EEENSB_IJSI_EEEEEENS_12float_e4m3_tESM_NSA_8TiledMMAINSA_8MMA_AtomIJNSA_4SM904GMMA31MMA_64x128x32_F32E4M3E4M3_SS_TNILNSQ_7ScaleInE1ELSS_1EEEEEENSA_6LayoutINSB_IJSE_SE_SE_EEENSB_IJNSC_ILi0EEESX_SX_EEEEENSB_IJNSA_10UnderscoreES10_S10_EEEEENS7_6detail26Sm90ImplicitGemmTileTraitsINSA_20SM90_TMA_LOAD_IM2COLENSA_14ComposedLayoutINSA_7SwizzleILi2ELi4ELi3EEENSA_18smem_ptr_flag_bitsILi8EEENSV_INSB_IJNSB_IJNSC_ILi8EEES1B_EEENSB_IJSI_SE_EEENSB_IJSE_NSC_ILi18EEEEEEEEENSB_IJNSB_IJSI_NSC_ILi512EEEEEENSB_IJSE_SX_EEENSB_IJSX_NSC_ILi4096EEEEEEEEEEEEEvEENS14_INSA_23SM90_TMA_LOAD_MULTICASTENS16_IS18_S1A_NSV_INSB_IJNSB_IJS1B_NSC_ILi16EEEEEES1D_S1F_EEENSB_IJS1I_S1J_NSB_IJSX_NSC_ILi8192EEEEEEEEEEEEEvEEEENS_8epilogue10collective6detail29Sm90TmaWarpSpecializedAdapterINS22_15DefaultEpilogueISM_NSB_IJNSB_IJllllEEESE_SX_EEES27_NS21_6thread17LinearCombinationISM_Li1EffLNS28_9ScaleType4KindE0ELNS_15FloatRoundStyleE2ESM_EENS_4gemm15EpilogueDefaultEEEEEvvEEEEvNT_6ParamsE:
[----:B------:R-:W-:Y:S01]  /*0000*/  LDC R1, c[0x0][0x28] ;  /* 0x00000a00ff017b82 */ /* 0x000fe20000000800 */
[----:B------:R-:W0:Y:S01]  /*0010*/  S2R R10, SR_TID.X ;  /* 0x00000000000a7919 */ /* 0x000e220000002100 */
[----:B------:R-:W-:Y:S01]  /*0020*/  ELECT P0, URZ, PT ;  /* 0x00000000003f782f */ /* 0x000fe20003800000 */
[----:B------:R-:W-:Y:S01]  /*0030*/  BSSY B0, `(.L_x_0) ;  /* 0x0000010000007945 */ /* 0x000fe20003800000 */
[----:B------:R-:W1:Y:S01]  /*0040*/  S2R R11, SR_CTAID.X ;  /* 0x00000000000b7919 */ /* 0x000e620000002500 */
[--C-:B0-----:R-:W-:Y:S02]  /*0050*/  SHF.R.U32.HI R0, RZ, 0x5, R10.reuse ;  /* 0x00000005ff007819 */ /* 0x101fe4000001160a */
[----:B------:R-:W-:-:S03]  /*0060*/  SHF.R.U32.HI R2, RZ, 0x7, R10 ;  /* 0x00000007ff027819 */ /* 0x000fc6000001160a */
[----:B------:R-:W0:Y:S04]  /*0070*/  SHFL.IDX PT, R3, R0, RZ, 0x1f ;  /* 0x00001fff00037589 */ /* 0x000e2800000e0000 */
[----:B------:R2:W3:Y:S01]  /*0080*/  SHFL.IDX PT, R9, R2, RZ, 0x1f ;  /* 0x00001fff02097589 */ /* 0x0004e200000e0000 */
[----:B0-----:R-:W-:-:S13]  /*0090*/  ISETP.NE.OR P0, PT, R3, RZ, !P0 ;  /* 0x000000ff0300720c */ /* 0x001fda0004705670 */
[----:B-123--:R-:W-:Y:S05]  /*00a0*/  @P0 BRA `(.L_x_1) ;  /* 0x0000000000200947 */ /* 0x00efea0003800000 */
[----:B------:R-:W-:Y:S02]  /*00b0*/  ULDC.64 UR4, c[0x0][0x198] ;  /* 0x0000660000047ab9 */ /* 0x000fe40000000a00 */
[----:B------:R-:W-:Y:S02]  /*00c0*/  UIADD3 UR6, UP0, UR4, 0xf0, URZ ;  /* 0x000000f004067890 */ /* 0x000fe4000ff1e03f */
[----:B------:R-:W-:Y:S02]  /*00d0*/  UIADD3 UR4, UP1, UR4, 0x270, URZ ;  /* 0x0000027004047890 */ /* 0x000fe4000ff3e03f */
[----:B------:R-:W-:Y:S02]  /*00e0*/  UIADD3.X UR7, URZ, UR5, URZ, UP0, !UPT ;  /* 0x000000053f077290 */ /* 0x000fe400087fe43f */
[----:B------:R-:W-:-:S07]  /*00f0*/  UIADD3.X UR5, URZ, UR5, URZ, UP1, !UPT ;  /* 0x000000053f057290 */ /* 0x000fce0008ffe43f */
[----:B------:R0:W-:Y:S02]  /*0100*/  UTMACCTL.PF [UR6] ;  /* 0x00000000060079b9 */ /* 0x0001e40008040000 */
[----:B------:R0:W-:Y:S02]  /*0110*/  UTMACCTL.PF [UR4] ;  /* 0x00000000040079b9 */ /* 0x0001e40008040000 */
[----:B0-----:R-:W-:Y:S01]  /*0120*/  NOP ;  /* 0x0000000000007918 */ /* 0x001fe20000000000 */
.L_x_1:
[----:B------:R-:W-:Y:S05]  /*0130*/  BSYNC B0 ;  /* 0x0000000000007941 */ /* 0x000fea0003800000 */
.L_x_0:
[----:B------:R-:W0:Y:S01]  /*0140*/  SHFL.IDX PT, R0, R0, RZ, 0x1f ;  /* 0x00001fff00007589 */ /* 0x000e2200000e0000 */
[----:B------:R-:W-:Y:S02]  /*0150*/  SHF.R.S32.HI R5, RZ, 0x1f, R10 ;  /* 0x0000001fff057819 */ /* 0x000fe4000001140a */
[----:B------:R-:W-:Y:S01]  /*0160*/  I2FP.F32.U32 R6, R11 ;  /* 0x0000000b00067245 */ /* 0x000fe20000201000 */
[----:B------:R-:W1:Y:S01]  /*0170*/  S2R R13, SR_CTAID.Y ;  /* 0x00000000000d7919 */ /* 0x000e620000002600 */
[----:B------:R-:W-:-:S04]  /*0180*/  LEA.HI R5, R5, R10, RZ, 0x7 ;  /* 0x0000000a05057211 */ /* 0x000fc800078f38ff */
[----:B------:R-:W-:-:S05]  /*0190*/  LOP3.LUT R5, R5, 0xffffff80, RZ, 0xc0, !PT ;  /* 0xffffff8005057812 */ /* 0x000fca00078ec0ff */
[----:B------:R-:W-:-:S05]  /*01a0*/  IMAD.IADD R15, R10, 0x1, -R5 ;  /* 0x000000010a0f7824 */ /* 0x000fca00078e0a05 */
[----:B------:R-:W-:-:S04]  /*01b0*/  SHF.R.S32.HI R2, RZ, 0x1f, R15 ;  /* 0x0000001fff027819 */ /* 0x000fc8000001140f */
[----:B------:R-:W-:Y:S02]  /*01c0*/  LEA.HI R2, R2, R15, RZ, 0x3 ;  /* 0x0000000f02027211 */ /* 0x000fe400078f18ff */
[----:B0-----:R-:W-:Y:S02]  /*01d0*/  ISETP.NE.AND P0, PT, R0, RZ, PT ;  /* 0x000000ff0000720c */ /* 0x001fe40003f05270 */
[--C-:B------:R-:W-:Y:S02]  /*01e0*/  SHF.R.S32.HI R4, RZ, 0x3, R2.reuse ;  /* 0x00000003ff047819 */ /* 0x100fe40000011402 */
[----:B------:R-:W-:Y:S02]  /*01f0*/  SHF.R.S32.HI R5, RZ, 0x1f, R2 ;  /* 0x0000001fff057819 */ /* 0x000fe40000011402 */
[----:B------:R-:W-:-:S07]  /*0200*/  SHF.R.S32.HI R7, RZ, 0x1f, R0 ;  /* 0x0000001fff077819 */ /* 0x000fce0000011400 */
[----:B-1----:R-:W-:Y:S05]  /*0210*/  @P0 BRA `(.L_x_2) ;  /* 0x0000000000d40947 */ /* 0x002fea0003800000 */
[----:B------:R-:W-:Y:S01]  /*0220*/  ELECT P0, URZ, PT ;  /* 0x00000000003f782f */ /* 0x000fe20003800000 */
[----:B------:R-:W-:-:S12]  /*0230*/  BSSY B0, `(.L_x_2) ;  /* 0x0000033000007945 */ /* 0x000fd80003800000 */
[----:B------:R-:W-:Y:S05]  /*0240*/  @!P0 BRA `(.L_x_3) ;  /* 0x0000000000c48947 */ /* 0x000fea0003800000 */
[----:B------:R-:W0:Y:S01]  /*0250*/  S2UR UR8, SR_CgaCtaId ;  /* 0x00000000000879c3 */ /* 0x000e220000008800 */
[----:B------:R-:W-:Y:S01]  /*0260*/  UMOV UR4, 0x400 ;  /* 0x0000040000047882 */ /* 0x000fe20000000000 */
[----:B------:R-:W-:Y:S01]  /*0270*/  UMOV UR5, 0x1 ;  /* 0x0000000100057882 */ /* 0x000fe20000000000 */
[----:B------:R-:W-:Y:S02]  /*0280*/  UMOV UR6, 0x2 ;  /* 0x0000000200067882 */ /* 0x000fe40000000000 */
[----:B------:R-:W-:-:S04]  /*0290*/  UIADD3 UR6, -UR6, 0x100000, URZ ;  /* 0x0010000006067890 */ /* 0x000fc8000fffe13f */
[----:B------:R-:W-:Y:S02]  /*02a0*/  USHF.L.U32 UR7, UR6, 0xb, URZ ;  /* 0x0000000b06077899 */ /* 0x000fe4000800063f */
[----:B------:R-:W-:Y:S02]  /*02b0*/  USHF.L.U32 UR6, UR6, 0x1, URZ ;  /* 0x0000000106067899 */ /* 0x000fe4000800063f */
[----:B0-----:R-:W-:Y:S02]  /*02c0*/  ULEA UR8, UR8, UR4, 0x18 ;  /* 0x0000000408087291 */ /* 0x001fe4000f8ec03f */
[----:B------:R-:W-:-:S04]  /*02d0*/  UIADD3 UR4, -UR5, 0x100000, URZ ;  /* 0x0010000005047890 */ /* 0x000fc8000fffe13f */
[----:B------:R-:W-:Y:S02]  /*02e0*/  USHF.L.U32 UR5, UR4, 0xb, URZ ;  /* 0x0000000b04057899 */ /* 0x000fe4000800063f */
[----:B------:R-:W-:Y:S01]  /*02f0*/  USHF.L.U32 UR4, UR4, 0x1, URZ ;  /* 0x0000000104047899 */ /* 0x000fe2000800063f */
[----:B------:R-:W0:Y:S11]  /*0300*/  FENCE.VIEW.ASYNC.S ;  /* 0x00000000000073c6 */ /* 0x000e360000000000 */
[----:B0-----:R0:W1:Y:S01]  /*0310*/  SYNCS.EXCH.64 URZ, [UR8+0x36000], UR4 ;  /* 0x03600004083f75b2 */ /* 0x0010620008000100 */
[----:B------:R0:W2:Y:S01]  /*0320*/  SYNCS.EXCH.64 URZ, [UR8+0x36090], UR6 ;  /* 0x03609006083f75b2 */ /* 0x0000a20008000100 */
[----:B------:R0:W3:Y:S01]  /*0330*/  SYNCS.EXCH.64 URZ, [UR8+0x36008], UR4 ;  /* 0x03600804083f75b2 */ /* 0x0000e20008000100 */
[----:B------:R0:W4:Y:S01]  /*0340*/  SYNCS.EXCH.64 URZ, [UR8+0x36098], UR6 ;  /* 0x03609806083f75b2 */ /* 0x0001220008000100 */
[----:B------:R0:W0:Y:S01]  /*0350*/  SYNCS.EXCH.64 URZ, [UR8+0x36010], UR4 ;  /* 0x03601004083f75b2 */ /* 0x0000220008000100 */
        /* <DEDUP_REMOVED lines=31> */
[----:B-1234-:R-:W-:Y:S01]  /*0550*/  NOP ;  /* 0x0000000000007918 */ /* 0x01efe20000000000 */
.L_x_3:
[----:B0-----:R-:W-:Y:S05]  /*0560*/  BSYNC B0 ;  /* 0x0000000000007941 */ /* 0x001fea0003800000 */
.L_x_2:
[----:B------:R-:W-:Y:S01]  /*0570*/  ULDC UR4, c[0x0][0x150] ;  /* 0x0000540000047ab9 */ /* 0x000fe20000000800 */
[----:B------:R-:W-:Y:S01]  /*0580*/  LEA.HI R5, R5, R4, RZ, 0x2 ;  /* 0x0000000405057211 */ /* 0x000fe200078f10ff */
[----:B------:R-:W-:Y:S01]  /*0590*/  FMUL R6, R6, UR4 ;  /* 0x0000000406067c20 */ /* 0x000fe20008400000 */
[----:B------:R-:W-:Y:S01]  /*05a0*/  LEA.HI R7, R7, R0, RZ, 0x2 ;  /* 0x0000000007077211 */ /* 0x000fe200078f10ff */
[----:B------:R-:W-:Y:S01]  /*05b0*/  ULDC UR4, c[0x0][0x154] ;  /* 0x0000550000047ab9 */ /* 0x000fe20000000800 */
[----:B------:R-:W-:Y:S01]  /*05c0*/  LOP3.LUT R5, R5, 0xfffffffc, RZ, 0xc0, !PT ;  /* 0xfffffffc05057812 */ /* 0x000fe200078ec0ff */
[----:B------:R-:W0:Y:S01]  /*05d0*/  LDC R12, c[0x0][0x140] ;  /* 0x00005000ff0c7b82 */ /* 0x000e220000000800 */
[----:B------:R-:W-:Y:S01]  /*05e0*/  LOP3.LUT R7, R7, 0x3ffffffc, RZ, 0xc0, !PT ;  /* 0x3ffffffc07077812 */ /* 0x000fe200078ec0ff */
[----:B------:R-:W1:Y:S01]  /*05f0*/  F2I.U32.TRUNC.NTZ R6, R6 ;  /* 0x0000000600067305 */ /* 0x000e62000020f000 */
[----:B------:R-:W-:Y:S01]  /*0600*/  I2FP.F32.U32 R2, R13 ;  /* 0x0000000d00027245 */ /* 0x000fe20000201000 */
[----:B------:R-:W-:Y:S01]  /*0610*/  IMAD.IADD R5, R4, 0x1, -R5 ;  /* 0x0000000104057824 */ /* 0x000fe200078e0a05 */
[----:B------:R-:W-:Y:S01]  /*0620*/  LOP3.LUT P0, RZ, R15, 0x7, RZ, 0xc0, !PT ;  /* 0x000000070fff7812 */ /* 0x000fe2000780c0ff */
[----:B------:R-:W-:Y:S01]  /*0630*/  IMAD.IADD R0, R0, 0x1, -R7 ;  /* 0x0000000100007824 */ /* 0x000fe200078e0a07 */
[----:B------:R-:W-:Y:S01]  /*0640*/  ISETP.NE.AND P3, PT, R9, 0x1, PT ;  /* 0x000000010900780c */ /* 0x000fe20003f65270 */
[----:B------:R-:W-:Y:S01]  /*0650*/  FMUL R8, R2, UR4 ;  /* 0x0000000402087c20 */ /* 0x000fe20008400000 */
[----:B------:R-:W-:Y:S01]  /*0660*/  ULDC UR4, c[0x0][0x144] ;  /* 0x0000510000047ab9 */ /* 0x000fe20000000800 */
[----:B------:R-:W-:Y:S01]  /*0670*/  IMAD R5, R0, 0x4, R5 ;  /* 0x0000000400057824 */ /* 0x000fe200078e0205 */
[----:B------:R-:W-:Y:S01]  /*0680*/  NOP ;  /* 0x0000000000007918 */ /* 0x000fe20000000000 */
[----:B------:R-:W-:-:S02]  /*0690*/  NOP ;  /* 0x0000000000007918 */ /* 0x000fc40000000000 */
[----:B------:R-:W2:Y:S01]  /*06a0*/  F2I.U32.TRUNC.NTZ R8, R8 ;  /* 0x0000000800087305 */ /* 0x000ea2000020f000 */
[----:B------:R-:W-:Y:S01]  /*06b0*/  LEA.HI R0, R5, R5, RZ, 0x1 ;  /* 0x0000000505007211 */ /* 0x000fe200078f08ff */
[----:B-1----:R-:W-:-:S03]  /*06c0*/  IMAD.MOV R2, RZ, RZ, -R6 ;  /* 0x000000ffff027224 */ /* 0x002fc600078e0a06 */
[----:B------:R-:W-:Y:S01]  /*06d0*/  LOP3.LUT R0, R0, 0xfffffffe, RZ, 0xc0, !PT ;  /* 0xfffffffe00007812 */ /* 0x000fe200078ec0ff */
[----:B------:R-:W-:Y:S01]  /*06e0*/  IMAD R7, R2, UR4, R11 ;  /* 0x0000000402077c24 */ /* 0x000fe2000f8e020b */
[----:B------:R-:W-:Y:S01]  /*06f0*/  ULDC UR4, c[0x0][0x148] ;  /* 0x0000520000047ab9 */ /* 0x000fe20000000800 */
[C---:B------:R-:W-:Y:S01]  /*0700*/  IMAD.SHL.U32 R2, R5.reuse, 0x4, RZ ;  /* 0x0000000405027824 */ /* 0x040fe200078e00ff */
[----:B0-----:R-:W-:Y:S01]  /*0710*/  ISETP.EQ.U32.AND P1, PT, R12, 0x1, PT ;  /* 0x000000010c00780c */ /* 0x001fe20003f22070 */
[----:B------:R-:W-:-:S03]  /*0720*/  IMAD.IADD R0, R5, 0x1, -R0 ;  /* 0x0000000105007824 */ /* 0x000fc600078e0a00 */
[----:B------:R-:W-:Y:S01]  /*0730*/  LOP3.LUT R2, R5, 0xc, R2, 0x78, !PT ;  /* 0x0000000c05027812 */ /* 0x000fe200078e7802 */
[----:B--2---:R-:W-:Y:S01]  /*0740*/  IMAD.MOV R6, RZ, RZ, -R8 ;  /* 0x000000ffff067224 */ /* 0x004fe200078e0a08 */
[----:B------:R-:W-:Y:S02]  /*0750*/  ISETP.NE.AND P4, PT, R0, R7, PT ;  /* 0x000000070000720c */ /* 0x000fe40003f85270 */
[----:B------:R-:W-:Y:S01]  /*0760*/  SHF.R.S32.HI R0, RZ, 0x1f, R3 ;  /* 0x0000001fff007819 */ /* 0x000fe20000011403 */
[----:B------:R-:W-:Y:S01]  /*0770*/  IMAD R5, R6, UR4, R13 ;  /* 0x0000000406057c24 */ /* 0x000fe2000f8e020d */
[----:B------:R-:W-:Y:S02]  /*0780*/  ISETP.LT.U32.AND P0, PT, R2, 0x2, !P0 ;  /* 0x000000020200780c */ /* 0x000fe40004701070 */
[----:B------:R-:W-:-:S04]  /*0790*/  LEA.HI R0, R0, R3, RZ, 0x2 ;  /* 0x0000000300007211 */ /* 0x000fc800078f10ff */
[----:B------:R-:W-:-:S03]  /*07a0*/  LOP3.LUT R0, R0, 0xfffffffc, RZ, 0xc0, !PT ;  /* 0xfffffffc00007812 */ /* 0x000fc600078ec0ff */
[----:B------:R-:W-:Y:S02]  /*07b0*/  @P4 LEA.HI R4, R2, R2, RZ, 0x1 ;  /* 0x0000000202044211 */ /* 0x000fe400078f08ff */
[----:B------:R-:W-:Y:S02]  /*07c0*/  IMAD.IADD R8, R3, 0x1, -R0 ;  /* 0x0000000103087824 */ /* 0x000fe400078e0a00 */
[----:B------:R-:W-:-:S03]  /*07d0*/  @P4 SHF.R.S32.HI R4, RZ, 0x1, R4 ;  /* 0x00000001ff044819 */ /* 0x000fc60000011404 */
[----:B------:R-:W-:Y:S02]  /*07e0*/  LOP3.LUT P2, RZ, R9, R8, RZ, 0xfc, !PT ;  /* 0x0000000809ff7212 */ /* 0x000fe4000784fcff */
[----:B------:R-:W-:Y:S01]  /*07f0*/  @P4 ISETP.NE.AND P5, PT, R4, R5, PT ;  /* 0x000000050400420c */ /* 0x000fe20003fa5270 */
[----:B------:R-:W-:Y:S01]  /*0800*/  IMAD.MOV.U32 R4, RZ, RZ, 0x1 ;  /* 0x00000001ff047424 */ /* 0x000fe200078e00ff */
[----:B------:R-:W-:Y:S02]  /*0810*/  SEL R3, RZ, 0x1, P2 ;  /* 0x00000001ff037807 */ /* 0x000fe40001000000 */
[----:B------:R-:W-:Y:S02]  /*0820*/  SEL R5, RZ, 0x1, !P0 ;  /* 0x00000001ff057807 */ /* 0x000fe40004000000 */
[----:B------:R-:W-:Y:S02]  /*0830*/  @P4 SEL R4, RZ, 0x1, P5 ;  /* 0x00000001ff044807 */ /* 0x000fe40002800000 */
[----:B------:R-:W-:-:S02]  /*0840*/  SEL R3, R3, 0x2, P3 ;  /* 0x0000000203037807 */ /* 0x000fc40001800000 */
[----:B------:R-:W-:Y:S01]  /*0850*/  LOP3.LUT R4, R4, R5, RZ, 0xc0, !PT ;  /* 0x0000000504047212 */ /* 0x000fe200078ec0ff */
[----:B------:R-:W-:Y:S06]  /*0860*/  @!P1 BRA `(.L_x_4) ;  /* 0x0000000000089947 */ /* 0x000fec0003800000 */
[----:B------:R-:W-:Y:S01]  /*0870*/  UCGABAR_ARV ;  /* 0x00000000000079c7 */ /* 0x000fe20008000000 */
[----:B------:R-:W-:Y:S05]  /*0880*/  BRA `(.L_x_5) ;  /* 0x0000000000047947 */ /* 0x000fea0003800000 */
.L_x_4:
[----:B------:R-:W-:Y:S01]  /*0890*/  NOP ;  /* 0x0000000000007918 */ /* 0x000fe20000000000 */
.L_x_5:
[----:B------:R-:W-:Y:S01]  /*08a0*/  ULDC.64 UR4, c[0x0][0x618] ;  /* 0x0001860000047ab9 */ /* 0x000fe20000000a00 */
[----:B------:R-:W-:Y:S01]  /*08b0*/  ULDC.64 UR12, c[0x0][0x208] ;  /* 0x00008200000c7ab9 */ /* 0x000fe20000000a00 */
[----:B------:R-:W-:-:S04]  /*08c0*/  ISETP.NE.U32.AND P0, PT, RZ, UR4, PT ;  /* 0x00000004ff007c0c */ /* 0x000fc8000bf05070 */
[----:B------:R-:W-:-:S13]  /*08d0*/  ISETP.NE.AND.EX P0, PT, RZ, UR5, PT, P0 ;  /* 0x00000005ff007c0c */ /* 0x000fda000bf05300 */
[----:B------:R-:W-:Y:S05]  /*08e0*/  @!P0 BRA `(.L_x_6) ;  /* 0x00000000001c8947 */ /* 0x000fea0003800000 */
[----:B------:R-:W0:Y:S02]  /*08f0*/  LDC.64 R6, c[0x0][0x618] ;  /* 0x00018600ff067b82 */ /* 0x000e240000000a00 */
[----:B0-----:R-:W2:Y:S02]  /*0900*/  LDG.E.64 R6, desc[UR12][R6.64] ;  /* 0x0000000c06067981 */ /* 0x001ea4000c1e1b00 */
[----:B--2---:R-:W-:-:S04]  /*0910*/  ISETP.NE.U32.AND P0, PT, R6, RZ, PT ;  /* 0x000000ff0600720c */ /* 0x004fc80003f05070 */
[----:B------:R-:W-:-:S13]  /*0920*/  ISETP.NE.AND.EX P0, PT, R7, RZ, PT, P0 ;  /* 0x000000ff0700720c */ /* 0x000fda0003f05300 */
[----:B------:R-:W-:Y:S05]  /*0930*/  @!P0 BRA `(.L_x_6) ;  /* 0x0000000000088947 */ /* 0x000fea0003800000 */
[----:B------:R0:W5:Y:S01]  /*0940*/  LD.E R0, desc[UR12][R6.64] ;  /* 0x0000000c06007980 */ /* 0x000162000c101900 */
[----:B------:R-:W-:Y:S05]  /*0950*/  BRA `(.L_x_7) ;  /* 0x0000000000207947 */ /* 0x000fea0003800000 */
.L_x_6:
[----:B------:R-:W-:Y:S02]  /*0960*/  ULDC.64 UR4, c[0x0][0x608] ;  /* 0x0001820000047ab9 */ /* 0x000fe40000000a00 */
[----:B------:R-:W-:-:S04]  /*0970*/  ISETP.NE.U32.AND P0, PT, RZ, UR4, PT ;  /* 0x00000004ff007c0c */ /* 0x000fc8000bf05070 */
[----:B------:R-:W-:-:S13]  /*0980*/  ISETP.NE.AND.EX P0, PT, RZ, UR5, PT, P0 ;  /* 0x00000005ff007c0c */ /* 0x000fda000bf05300 */
[----:B------:R-:W-:Y:S05]  /*0990*/  @!P0 BRA `(.L_x_8) ;  /* 0x00000000000c8947 */ /* 0x000fea0003800000 */
[----:B------:R-:W0:Y:S02]  /*09a0*/  LDC.64 R6, c[0x0][0x608] ;  /* 0x00018200ff067b82 */ /* 0x000e240000000a00 */
[----:B0-----:R1:W5:Y:S01]  /*09b0*/  LDG.E R0, desc[UR12][R6.64] ;  /* 0x0000000c06007981 */ /* 0x001362000c1e1900 */
[----:B------:R-:W-:Y:S05]  /*09c0*/  BRA `(.L_x_7) ;  /* 0x0000000000047947 */ /* 0x000fea0003800000 */
.L_x_8:
[----:B------:R-:W2:Y:S02]  /*09d0*/  LDC R0, c[0x0][0x600] ;  /* 0x00018000ff007b82 */ /* 0x000ea40000000800 */
.L_x_7:
[----:B------:R-:W-:Y:S02]  /*09e0*/  ULDC.64 UR4, c[0x0][0x620] ;  /* 0x0001880000047ab9 */ /* 0x000fe40000000a00 */
[----:B------:R-:W-:-:S04]  /*09f0*/  ISETP.NE.U32.AND P0, PT, RZ, UR4, PT ;  /* 0x00000004ff007c0c */ /* 0x000fc8000bf05070 */
[----:B------:R-:W-:-:S13]  /*0a00*/  ISETP.NE.AND.EX P0, PT, RZ, UR5, PT, P0 ;  /* 0x00000005ff007c0c */ /* 0x000fda000bf05300 */
[----:B------:R-:W-:Y:S05]  /*0a10*/  @!P0 BRA `(.L_x_9) ;  /* 0x00000000001c8947 */ /* 0x000fea0003800000 */
[----:B01----:R-:W0:Y:S02]  /*0a20*/  LDC.64 R6, c[0x0][0x620] ;  /* 0x00018800ff067b82 */ /* 0x003e240000000a00 */
[----:B0-----:R-:W3:Y:S02]  /*0a30*/  LDG.E.64 R6, desc[UR12][R6.64] ;  /* 0x0000000c06067981 */ /* 0x001ee4000c1e1b00 */
[----:B---3--:R-:W-:-:S04]  /*0a40*/  ISETP.NE.U32.AND P0, PT, R6, RZ, PT ;  /* 0x000000ff0600720c */ /* 0x008fc80003f05070 */
[----:B------:R-:W-:-:S13]  /*0a50*/  ISETP.NE.AND.EX P0, PT, R7, RZ, PT, P0 ;  /* 0x000000ff0700720c */ /* 0x000fda0003f05300 */
[----:B------:R-:W-:Y:S05]  /*0a60*/  @!P0 BRA `(.L_x_9) ;  /* 0x0000000000088947 */ /* 0x000fea0003800000 */
[----:B------:R0:W5:Y:S01]  /*0a70*/  LD.E R6, desc[UR12][R6.64] ;  /* 0x0000000c06067980 */ /* 0x000162000c101900 */
[----:B------:R-:W-:Y:S05]  /*0a80*/  BRA `(.L_x_10) ;  /* 0x0000000000207947 */ /* 0x000fea0003800000 */
.L_x_9:
[----:B------:R-:W-:Y:S02]  /*0a90*/  ULDC.64 UR4, c[0x0][0x610] ;  /* 0x0001840000047ab9 */ /* 0x000fe40000000a00 */
[----:B------:R-:W-:-:S04]  /*0aa0*/  ISETP.NE.U32.AND P0, PT, RZ, UR4, PT ;  /* 0x00000004ff007c0c */ /* 0x000fc8000bf05070 */
[----:B------:R-:W-:-:S13]  /*0ab0*/  ISETP.NE.AND.EX P0, PT, RZ, UR5, PT, P0 ;  /* 0x00000005ff007c0c */ /* 0x000fda000bf05300 */
[----:B------:R-:W-:Y:S05]  /*0ac0*/  @!P0 BRA `(.L_x_11) ;  /* 0x00000000000c8947 */ /* 0x000fea0003800000 */
[----:B01----:R-:W0:Y:S02]  /*0ad0*/  LDC.64 R6, c[0x0][0x610] ;  /* 0x00018400ff067b82 */ /* 0x003e240000000a00 */
[----:B0-----:R1:W5:Y:S01]  /*0ae0*/  LDG.E R6, desc[UR12][R6.64] ;  /* 0x0000000c06067981 */ /* 0x001362000c1e1900 */
[----:B------:R-:W-:Y:S05]  /*0af0*/  BRA `(.L_x_10) ;  /* 0x0000000000047947 */ /* 0x000fea0003800000 */
.L_x_11:
[----:B01----:R-:W3:Y:S02]  /*0b00*/  LDC R6, c[0x0][0x604] ;  /* 0x00018100ff067b82 */ /* 0x003ee40000000800 */
.L_x_10:
[----:B------:R-:W4:Y:S01]  /*0b10*/  LDC R5, c[0x0][0x3e8] ;  /* 0x0000fa00ff057b82 */ /* 0x000f220000000800 */
[----:B------:R-:W-:Y:S01]  /*0b20*/  ULDC UR4, c[0x0][0x3dc] ;  /* 0x0000f70000047ab9 */ /* 0x000fe20000000800 */
[----:B------:R-:W-:Y:S01]  /*0b30*/  ULDC.64 UR6, c[0x0][0x3e0] ;  /* 0x0000f80000067ab9 */ /* 0x000fe20000000a00 */
[----:B------:R-:W-:Y:S02]  /*0b40*/  UIADD3 UR4, UR4, 0x3f, URZ ;  /* 0x0000003f04047890 */ /* 0x000fe4000fffe03f */
[----:B------:R-:W-:Y:S02]  /*0b50*/  UIMAD UR6, UR7, UR6, URZ ;  /* 0x00000006070672a4 */ /* 0x000fe4000f8e023f */
[----:B------:R-:W-:-:S04]  /*0b60*/  USHF.R.S32.HI UR5, URZ, 0x1f, UR4 ;  /* 0x0000001f3f057899 */ /* 0x000fc80008011404 */
[----:B------:R-:W-:-:S04]  /*0b70*/  ULEA.HI UR5, UR5, UR4, URZ, 0x6 ;  /* 0x0000000405057291 */ /* 0x000fc8000f8f303f */
[----:B------:R-:W-:Y:S01]  /*0b80*/  USHF.R.S32.HI UR15, URZ, 0x6, UR5 ;  /* 0x000000063f0f7899 */ /* 0x000fe20008011405 */
[----:B----4-:R-:W-:-:S05]  /*0b90*/  IMAD R5, R5, UR6, RZ ;  /* 0x0000000605057c24 */ /* 0x010fca000f8e02ff */
[----:B------:R-:W-:Y:S01]  /*0ba0*/  IMAD R5, R5, UR15, RZ ;  /* 0x0000000f05057c24 */ /* 0x000fe2000f8e02ff */
[----:B------:R-:W-:Y:S06]  /*0bb0*/  @!P1 BRA `(.L_x_12) ;  /* 0x00000000000c9947 */ /* 0x000fec0003800000 */
[----:B------:R-:W-:Y:S01]  /*0bc0*/  UCGABAR_WAIT ;  /* 0x0000000000007dc7 */ /* 0x000fe20008000000 */
[----:B------:R-:W-:Y:S01]  /*0bd0*/  CCTL.IVALL ;  /* 0x00000000ff00798f */ /* 0x000fe20002000000 */
[----:B------:R-:W-:Y:S05]  /*0be0*/  BRA `(.L_x_13) ;  /* 0x0000000000047947 */ /* 0x000fea0003800000 */
.L_x_12:
[----:B------:R-:W-:Y:S06]  /*0bf0*/  BAR.SYNC.DEFER_BLOCKING 0x0 ;  /* 0x0000000000007b1d */ /* 0x000fec0000010000 */
.L_x_13:
[----:B------:R-:W-:-:S13]  /*0c00*/  ISETP.NE.AND P0, PT, R9, RZ, PT ;  /* 0x000000ff0900720c */ /* 0x000fda0003f05270 */
[----:B------:R-:W-:Y:S05]  /*0c10*/  @!P0 BRA `(.L_x_14) ;  /* 0x0000005000608947 */ /* 0x000fea0003800000 */
[----:B------:R-:W-:-:S13]  /*0c20*/  ISETP.NE.AND P0, PT, R9, 0x1, PT ;  /* 0x000000010900780c */ /* 0x000fda0003f05270 */
[----:B------:R-:W-:Y:S05]  /*0c30*/  @P0 EXIT ;  /* 0x000000000000094d */ /* 0x000fea0003800000 */
[----:B------:R-:W-:Y:S01]  /*0c40*/  ISETP.GE.AND P0, PT, R5, 0x1, PT ;  /* 0x000000010500780c */ /* 0x000fe20003f06270 */
[----:B------:R-:W-:Y:S01]  /*0c50*/  UMOV UR4, URZ ;  /* 0x0000003f00047c82 */ /* 0x000fe20008000000 */
[----:B------:R-:W-:Y:S02]  /*0c60*/  CS2R R86, SRZ ;  /* 0x0000000000567805 */ /* 0x000fe4000001ff00 */
[----:B------:R-:W-:Y:S02]  /*0c70*/  CS2R R24, SRZ ;  /* 0x0000000000187805 */ /* 0x000fe4000001ff00 */
[----:B------:R-:W-:Y:S02]  /*0c80*/  CS2R R26, SRZ ;  /* 0x00000000001a7805 */ /* 0x000fe4000001ff00 */
[----:B------:R-:W-:Y:S02]  /*0c90*/  CS2R R28, SRZ ;  /* 0x00000000001c7805 */ /* 0x000fe4000001ff00 */
[----:B------:R-:W-:-:S02]  /*0ca0*/  CS2R R30, SRZ ;  /* 0x00000000001e7805 */ /* 0x000fc4000001ff00 */
[----:B------:R-:W-:Y:S02]  /*0cb0*/  CS2R R32, SRZ ;  /* 0x0000000000207805 */ /* 0x000fe4000001ff00 */
        /* <DEDUP_REMOVED lines=25> */
[----:B------:R-:W-:Y:S01]  /*0e50*/  CS2R R84, SRZ ;  /* 0x0000000000547805 */ /* 0x000fe2000001ff00 */
[----:B------:R-:W-:Y:S06]  /*0e60*/  @!P0 BRA `(.L_x_15) ;  /* 0x0000000000788947 */ /* 0x000fec0003800000 */
[----:B01----:R-:W-:-:S04]  /*0e70*/  LOP3.LUT R7, R3, 0x1, RZ, 0xfc, !PT ;  /* 0x0000000103077812 */ /* 0x003fc800078efcff */
[----:B------:R-:W-:-:S13]  /*0e80*/  ISETP.NE.AND P0, PT, R7, 0x3, PT ;  /* 0x000000030700780c */ /* 0x000fda0003f05270 */
[----:B------:R-:W-:Y:S05]  /*0e90*/  @!P0 BRA `(.L_x_16) ;  /* 0x0000000000048947 */ /* 0x000fea0003800000 */
[----:B------:R-:W-:Y:S01]  /*0ea0*/  BPT.TRAP 0x1 ;  /* 0x000000040000795c */ /* 0x000fe20000300000 */
.L_x_16:
[----:B------:R-:W0:Y:S01]  /*0eb0*/  S2UR UR5, SR_CgaCtaId ;  /* 0x00000000000579c3 */ /* 0x000e220000008800 */
[----:B------:R-:W-:Y:S01]  /*0ec0*/  SHF.L.U32 R7, RZ, 0x1f, RZ ;  /* 0x0000001fff077819 */ /* 0x000fe200000006ff */
[----:B------:R-:W-:Y:S02]  /*0ed0*/  UMOV UR4, 0x400 ;  /* 0x0000040000047882 */ /* 0x000fe40000000000 */
[----:B0-----:R-:W-:-:S12]  /*0ee0*/  ULEA UR4, UR5, UR4, 0x18 ;  /* 0x0000000405047291 */ /* 0x001fd8000f8ec03f */
.L_x_17:
[----:B0-----:R-:W-:-:S04]  /*0ef0*/  IMAD.U32 R8, RZ, RZ, UR4 ;  /* 0x00000004ff087e24 */ /* 0x001fc8000f8e00ff */
[----:B------:R0:W1:Y:S03]  /*0f00*/  SYNCS.PHASECHK.TRANS64.TRYWAIT P0, [R8+URZ+0x36000], R7 ;  /* 0x03600007080075a7 */ /* 0x000066000800017f */
[----:B-1----:R-:W-:Y:S05]  /*0f10*/  @!P0 NANOSLEEP.SYNCS 0x989680 ;  /* 0x009896800000895d */ /* 0x002fea0003900000 */
[----:B------:R-:W1:Y:S02]  /*0f20*/  @!P0 SYNCS.PHASECHK.TRANS64 P0, [R8+URZ+0x36000], R7 ;  /* 0x03600007080085a7 */ /* 0x000e64000800007f */
[----:B-1----:R-:W-:Y:S05]  /*0f30*/  @!P0 BRA `(.L_x_17) ;  /* 0xfffffffc00ec8947 */ /* 0x002fea000383ffff */
[----:B------:R-:W-:Y:S01]  /*0f40*/  UIADD3 UR5, UR4, 0x12000, URZ ;  /* 0x0001200004057890 */ /* 0x000fe2000fffe03f */
[----:B------:R-:W-:Y:S01]  /*0f50*/  WARPGROUP.ARRIVE ;  /* 0x00000000000079c5 */ /* 0x000fe20000000000 */
[----:B------:R-:W-:Y:S02]  /*0f60*/  USHF.R.U32.HI UR4, URZ, 0x4, UR4 ;  /* 0x000000043f047899 */ /* 0x000fe40008011604 */
[----:B------:R-:W-:Y:S02]  /*0f70*/  USHF.R.U32.HI UR5, URZ, 0x4, UR5 ;  /* 0x000000043f057899 */ /* 0x000fe40008011605 */
[----:B------:R-:W-:Y:S02]  /*0f80*/  ULOP3.LUT UR4, UR4, 0x3fff, URZ, 0xc0, !UPT ;  /* 0x00003fff04047892 */ /* 0x000fe4000f8ec03f */
[----:B------:R-:W-:Y:S02]  /*0f90*/  ULOP3.LUT UR5, UR5, 0x3fff, URZ, 0xc0, !UPT ;  /* 0x00003fff05057892 */ /* 0x000fe4000f8ec03f */
[----:B------:R-:W-:-:S02]  /*0fa0*/  ULOP3.LUT UR4, UR4, 0x10000, URZ, 0xfc, !UPT ;  /* 0x0001000004047892 */ /* 0x000fc4000f8efc3f */
[----:B------:R-:W-:Y:S01]  /*0fb0*/  ULOP3.LUT UR6, UR5, 0x10000, URZ, 0xfc, !UPT ;  /* 0x0001000005067892 */ /* 0x000fe2000f8efc3f */
[----:B------:R-:W-:Y:S02]  /*0fc0*/  UMOV UR7, 0x80000020 ;  /* 0x8000002000077882 */ /* 0x000fe40000000000 */
[----:B------:R-:W-:-:S06]  /*0fd0*/  UMOV UR5, 0x80000020 ;  /* 0x8000002000057882 */ /* 0x000fcc0000000000 */
[----:B------:R-:W-:Y:S01]  /*0fe0*/  QGMMA.64x128x32.F32.E4M3.E4M3 R24, gdesc[UR4], RZ, !UPT ;  /* 0x01e00000041879f3 */ /* 0x000fe2000c7008ff */
[----:B------:R-:W-:Y:S02]  /*0ff0*/  UIADD3 UR4, UR4, 0x2, URZ ;  /* 0x0000000204047890 */ /* 0x000fe4000fffe03f */
[----:B------:R-:W-:Y:S01]  /*1000*/  UIADD3 UR6, UR6, 0x2, URZ ;  /* 0x0000000206067890 */ /* 0x000fe2000fffe03f */
[----:B------:R-:W-:Y:S01]  /*1010*/  UMOV UR5, 0x80000020 ;  /* 0x8000002000057882 */ /* 0x000fe20000000000 */
[----:B------:R-:W-:-:S07]  /*1020*/  UMOV UR7, 0x80000020 ;  /* 0x8000002000077882 */ /* 0x000fce0000000000 */
[----:B------:R-:W-:Y:S01]  /*1030*/  QGMMA.64x128x32.F32.E4M3.E4M3 R24, gdesc[UR4], R24, gsb0 ;  /* 0x01e00000041879f3 */ /* 0x000fe20008000818 */
[----:B------:R-:W-:-:S05]  /*1040*/  UMOV UR4, 0x1 ;  /* 0x0000000100047882 */ /* 0x000fca0000000000 */
.L_x_15:
[----:B0-----:R-:W-:-:S05]  /*1050*/  VIMNMX R8, R5, 0x1, PT ;  /* 0x0000000105087848 */ /* 0x001fca0003fe0100 */
[----:B------:R-:W-:-:S05]  /*1060*/  IMAD.IADD R8, R5, 0x1, -R8 ;  /* 0x0000000105087824 */ /* 0x000fca00078e0a08 */
[----:B------:R-:W-:-:S13]  /*1070*/  ISETP.GE.AND P0, PT, R8, 0x1, PT ;  /* 0x000000010800780c */ /* 0x000fda0003f06270 */
[----:B------:R-:W-:Y:S05]  /*1080*/  @!P0 BRA `(.L_x_18) ;  /* 0x0000000000ec8947 */ /* 0x000fea0003800000 */
[----:B------:R-:W0:Y:S01]  /*1090*/  S2UR UR6, SR_CgaCtaId ;  /* 0x00000000000679c3 */ /* 0x000e220000008800 */
[----:B------:R-:W-:Y:S01]  /*10a0*/  UMOV UR5, 0x400 ;  /* 0x0000040000057882 */ /* 0x000fe20000000000 */
[----:B------:R-:W-:Y:S01]  /*10b0*/  LOP3.LUT R13, R3, 0x1, RZ, 0xfc, !PT ;  /* 0x00000001030d7812 */ /* 0x000fe200078efcff */
[----:B------:R-:W-:Y:S01]  /*10c0*/  IMAD.MOV.U32 R12, RZ, RZ, RZ ;  /* 0x000000ffff0c7224 */ /* 0x000fe200078e00ff */
[----:B------:R-:W-:Y:S01]  /*10d0*/  UISETP.NE.U32.AND UP0, UPT, UR4, URZ, UPT ;  /* 0x0000003f0400728c */ /* 0x000fe2000bf05070 */
[----:B-1----:R-:W-:Y:S02]  /*10e0*/  IMAD.MOV.U32 R7, RZ, RZ, R8 ;  /* 0x000000ffff077224 */ /* 0x002fe400078e0008 */
[----:B------:R-:W-:Y:S01]  /*10f0*/  IMAD.MOV.U32 R9, RZ, RZ, RZ ;  /* 0x000000ffff097224 */ /* 0x000fe200078e00ff */
[----:B0-----:R-:W-:-:S04]  /*1100*/  ULEA UR5, UR6, UR5, 0x18 ;  /* 0x0000000506057291 */ /* 0x001fc8000f8ec03f */
[----:B------:R-:W-:Y:S02]  /*1110*/  UIADD3 UR7, UR5, 0x12000, URZ ;  /* 0x0001200005077890 */ /* 0x000fe4000fffe03f */
[----:B------:R-:W-:Y:S02]  /*1120*/  USHF.R.U32.HI UR6, URZ, 0x4, UR5 ;  /* 0x000000043f067899 */ /* 0x000fe40008011605 */
[----:B------:R-:W-:Y:S02]  /*1130*/  USHF.R.U32.HI UR7, URZ, 0x4, UR7 ;  /* 0x000000043f077899 */ /* 0x000fe40008011607 */
[----:B------:R-:W-:Y:S02]  /*1140*/  ULOP3.LUT UR6, UR6, 0x3fff, URZ, 0xc0, !UPT ;  /* 0x00003fff06067892 */ /* 0x000fe4000f8ec03f */
[----:B------:R-:W-:Y:S02]  /*1150*/  ULOP3.LUT UR7, UR7, 0x3fff, URZ, 0xc0, !UPT ;  /* 0x00003fff07077892 */ /* 0x000fe4000f8ec03f */
[----:B------:R-:W-:-:S02]  /*1160*/  ULOP3.LUT UR6, UR6, 0x10000, URZ, 0xfc, !UPT ;  /* 0x0001000006067892 */ /* 0x000fc4000f8efc3f */
[----:B------:R-:W-:-:S12]  /*1170*/  ULOP3.LUT UR7, UR7, 0x10000, URZ, 0xfc, !UPT ;  /* 0x0001000007077892 */ /* 0x000fd8000f8efc3f */
.L_x_23:
[----:B------:R-:W-:-:S13]  /*1180*/  ISETP.NE.AND P1, PT, R13, 0x3, PT ;  /* 0x000000030d00780c */ /* 0x000fda0003f25270 */
[----:B------:R-:W-:Y:S05]  /*1190*/  @!P1 BRA `(.L_x_19) ;  /* 0x0000000000049947 */ /* 0x000fea0003800000 */
[----:B------:R-:W-:Y:S01]  /*11a0*/  BPT.TRAP 0x1 ;  /* 0x000000040000795c */ /* 0x000fe20000300000 */
.L_x_19:
[----:B------:R-:W-:Y:S01]  /*11b0*/  SHF.L.U32 R10, R12, 0x1f, RZ ;  /* 0x0000001f0c0a7819 */ /* 0x000fe200000006ff */
[----:B------:R-:W-:-:S12]  /*11c0*/  ULEA UR8, UR4, UR5, 0x3 ;  /* 0x0000000504087291 */ /* 0x000fd8000f8e183f */
.L_x_20:
[----:B0-----:R-:W-:-:S04]  /*11d0*/  IMAD.U32 R11, RZ, RZ, UR8 ;  /* 0x00000008ff0b7e24 */ /* 0x001fc8000f8e00ff */
[----:B------:R0:W1:Y:S03]  /*11e0*/  SYNCS.PHASECHK.TRANS64.TRYWAIT P0, [R11+URZ+0x36000], R10 ;  /* 0x0360000a0b0075a7 */ /* 0x000066000800017f */
[----:B-1----:R-:W-:Y:S05]  /*11f0*/  @!P0 NANOSLEEP.SYNCS 0x989680 ;  /* 0x009896800000895d */ /* 0x002fea0003900000 */
[----:B------:R-:W1:Y:S02]  /*1200*/  @!P0 SYNCS.PHASECHK.TRANS64 P0, [R11+URZ+0x36000], R10 ;  /* 0x0360000a0b0085a7 */ /* 0x000e64000800007f */
[----:B-1----:R-:W-:Y:S05]  /*1210*/  @!P0 BRA `(.L_x_20) ;  /* 0xfffffffc00ec8947 */ /* 0x002fea000383ffff */
[----:B------:R-:W-:Y:S01]  /*1220*/  ULEA UR8, UR4, UR6, 0x8 ;  /* 0x0000000604087291 */ /* 0x000fe2000f8e403f */
[----:B------:R-:W-:Y:S01]  /*1230*/  WARPGROUP.ARRIVE ;  /* 0x00000000000079c5 */ /* 0x000fe20000000000 */
[----:B------:R-:W-:Y:S01]  /*1240*/  ULEA UR10, UR4, UR7, 0x9 ;  /* 0x00000007040a7291 */ /* 0x000fe2000f8e483f */
[----:B------:R-:W-:Y:S01]  /*1250*/  UMOV UR9, 0x80000020 ;  /* 0x8000002000097882 */ /* 0x000fe20000000000 */
[----:B------:R-:W-:-:S07]  /*1260*/  UMOV UR11, 0x80000020 ;  /* 0x80000020000b7882 */ /* 0x000fce0000000000 */
[----:B------:R-:W-:Y:S01]  /*1270*/  QGMMA.64x128x32.F32.E4M3.E4M3 R24, gdesc[UR8], R24, UP0 ;  /* 0x01e00000081879f3 */ /* 0x000fe2000bf00818 */
[----:B------:R-:W-:Y:S02]  /*1280*/  UIADD3 UR8, UR8, 0x2, URZ ;  /* 0x0000000208087890 */ /* 0x000fe4000fffe03f */
[----:B------:R-:W-:Y:S01]  /*1290*/  UIADD3 UR10, UR10, 0x2, URZ ;  /* 0x000000020a0a7890 */ /* 0x000fe2000fffe03f */
[----:B------:R-:W-:Y:S01]  /*12a0*/  UMOV UR9, 0x80000020 ;  /* 0x8000002000097882 */ /* 0x000fe20000000000 */
[----:B------:R-:W-:-:S07]  /*12b0*/  UMOV UR11, 0x80000020 ;  /* 0x80000020000b7882 */ /* 0x000fce0000000000 */
[----:B------:R-:W-:Y:S03]  /*12c0*/  QGMMA.64x128x32.F32.E4M3.E4M3 R24, gdesc[UR8], R24, gsb0 ;  /* 0x01e00000081879f3 */ /* 0x000fe60008000818 */
[----:B------:R-:W-:Y:S02]  /*12d0*/  WARPGROUP.DEPBAR.LE gsb0, 0x1 ;  /* 0x00008000000079c5 */ /* 0x000fe40000010100 */
[----:B------:R-:W-:Y:S05]  /*12e0*/  @!P1 BRA `(.L_x_21) ;  /* 0x0000000000049947 */ /* 0x000fea0003800000 */
[----:B------:R-:W-:Y:S01]  /*12f0*/  BPT.TRAP 0x1 ;  /* 0x000000040000795c */ /* 0x000fe20000300000 */
.L_x_21:
[----:B------:R-:W-:-:S13]  /*1300*/  ISETP.NE.AND P0, PT, R4, RZ, PT ;  /* 0x000000ff0400720c */ /* 0x000fda0003f05270 */
[----:B0-----:R-:W-:-:S05]  /*1310*/  @P0 LEA R10, R9, UR5, 0x3 ;  /* 0x00000005090a0c11 */ /* 0x001fca000f8e18ff */
[----:B------:R-:W-:-:S05]  /*1320*/  @P0 VIADD R11, R10, 0x36090 ;  /* 0x000360900a0b0836 */ /* 0x000fca0000000000 */
[----:B------:R-:W-:-:S04]  /*1330*/  @P0 PRMT R11, R2, 0x654, R11 ;  /* 0x00000654020b0816 */ /* 0x000fc8000000000b */
[----:B------:R0:W-:Y:S01]  /*1340*/  @P0 SYNCS.ARRIVE.TRANS64.RED.A1T0 RZ, [R11+URZ], RZ ;  /* 0x000000ff0bff09a7 */ /* 0x0001e2000810043f */
[----:B------:R-:W-:-:S13]  /*1350*/  ISETP.GT.U32.AND P0, PT, R3, 0x1, PT ;  /* 0x000000010300780c */ /* 0x000fda0003f04070 */
[----:B0-----:R-:W-:Y:S05]  /*1360*/  @P0 BRA `(.L_x_22) ;  /* 0x0000000000040947 */ /* 0x001fea0003800000 */
[----:B------:R-:W-:Y:S01]  /*1370*/  BPT.TRAP 0x1 ;  /* 0x000000040000795c */ /* 0x000fe20000300000 */
.L_x_22:
[----:B------:R-:W-:Y:S01]  /*1380*/  UIADD3 UR4, UR4, 0x1, URZ ;  /* 0x0000000104047890 */ /* 0x000fe2000fffe03f */
[----:B------:R-:W-:Y:S01]  /*1390*/  ISETP.GT.AND P1, PT, R7, 0x1, PT ;  /* 0x000000010700780c */ /* 0x000fe20003f24270 */
[----:B------:R-:W-:Y:S02]  /*13a0*/  VIADD R9, R9, 0x1 ;  /* 0x0000000109097836 */ /* 0x000fe40000000000 */
[----:B------:R-:W-:Y:S01]  /*13b0*/  UISETP.NE.AND UP0, UPT, UR4, 0x12, UPT ;  /* 0x000000120400788c */ /* 0x000fe2000bf05270 */
[----:B------:R-:W-:Y:S02]  /*13c0*/  VIADD R7, R7, 0xffffffff ;  /* 0xffffffff07077836 */ /* 0x000fe40000000000 */
[C---:B------:R-:W-:Y:S01]  /*13d0*/  ISETP.NE.AND P0, PT, R9.reuse, 0x12, PT ;  /* 0x000000120900780c */ /* 0x040fe20003f05270 */
[----:B------:R-:W-:Y:S02]  /*13e0*/  USEL UR8, URZ, 0x1, UP0 ;  /* 0x000000013f087887 */ /* 0x000fe40008000000 */
[----:B------:R-:W-:Y:S01]  /*13f0*/  USEL UR4, UR4, URZ, UP0 ;  /* 0x0000003f04047287 */ /* 0x000fe20008000000 */
[----:B------:R-:W-:Y:S01]  /*1400*/  SEL R9, R9, RZ, P0 ;  /* 0x000000ff09097207 */ /* 0x000fe20000000000 */
[----:B------:R-:W-:-:S02]  /*1410*/  UPLOP3.LUT UP0, UPT, UPT, UPT, UPT, 0x80, 0x0 ;  /* 0x000000000000789c */ /* 0x000fc40003f0f070 */
[----:B------:R-:W-:Y:S01]  /*1420*/  LOP3.LUT R12, R12, UR8, RZ, 0x3c, !PT ;  /* 0x000000080c0c7c12 */ /* 0x000fe2000f8e3cff */
[----:B------:R-:W-:Y:S08]  /*1430*/  @P1 BRA `(.L_x_23) ;  /* 0xfffffffc00501947 */ /* 0x000ff0000383ffff */
.L_x_18:
[----:B------:R-:W-:Y:S01]  /*1440*/  ISETP.GE.AND P0, PT, R5, 0x1, PT ;  /* 0x000000010500780c */ /* 0x000fe20003f06270 */
[----:B------:R-:W-:-:S12]  /*1450*/  WARPGROUP.DEPBAR.LE gsb0, 0x0 ;  /* 0x00008000000079c5 */ /* 0x000fd80000010000 */
[----:B------:R-:W-:Y:S05]  /*1460*/  @!P0 BRA `(.L_x_24) ;  /* 0x0000000000548947 */ /* 0x000fea0003800000 */
[----:B------:R-:W-:-:S04]  /*1470*/  LOP3.LUT R5, R3, 0x1, RZ, 0xfc, !PT ;  /* 0x0000000103057812 */ /* 0x000fc800078efcff */
[----:B------:R-:W-:-:S13]  /*1480*/  ISETP.NE.AND P0, PT, R5, 0x3, PT ;  /* 0x000000030500780c */ /* 0x000fda0003f05270 */
[----:B------:R-:W-:Y:S05]  /*1490*/  @!P0 BRA `(.L_x_25) ;  /* 0x0000000000048947 */ /* 0x000fea0003800000 */
[----:B------:R-:W-:Y:S01]  /*14a0*/  BPT.TRAP 0x1 ;  /* 0x000000040000795c */ /* 0x000fe20000300000 */
.L_x_25:
[----:B------:R-:W-:Y:S01]  /*14b0*/  ISETP.NE.AND P0, PT, R4, RZ, PT ;  /* 0x000000ff0400720c */ /* 0x000fe20003f05270 */
[----:B------:R-:W-:Y:S01]  /*14c0*/  BSSY B0, `(.L_x_26) ;  /* 0x000000d000007945 */ /* 0x000fe20003800000 */
[----:B------:R-:W-:-:S11]  /*14d0*/  ISETP.GT.U32.AND P1, PT, R3, 0x1, PT ;  /* 0x000000010300780c */ /* 0x000fd60003f24070 */
[----:B------:R-:W-:Y:S05]  /*14e0*/  @!P0 BRA `(.L_x_27) ;  /* 0x0000000000288947 */ /* 0x000fea0003800000 */
[----:B------:R-:W0:Y:S01]  /*14f0*/  S2R R10, SR_CgaCtaId ;  /* 0x00000000000a7919 */ /* 0x000e220000008800 */
[----:B------:R-:W-:Y:S01]  /*1500*/  IMAD.WIDE.U32 R4, R8, 0x38e38e39, RZ ;  /* 0x38e38e3908047825 */ /* 0x000fe200078e00ff */
[----:B------:R-:W-:-:S04]  /*1510*/  MOV R3, 0x400 ;  /* 0x0000040000037802 */ /* 0x000fc80000000f00 */
[----:B------:R-:W-:-:S05]  /*1520*/  SHF.R.U32.HI R5, RZ, 0x2, R5 ;  /* 0x00000002ff057819 */ /* 0x000fca0000011605 */
[----:B------:R-:W-:Y:S01]  /*1530*/  IMAD R8, R5, -0x12, R8 ;  /* 0xffffffee05087824 */ /* 0x000fe200078e0208 */
[----:B0-----:R-:W-:-:S05]  /*1540*/  LEA R3, R10, R3, 0x18 ;  /* 0x000000030a037211 */ /* 0x001fca00078ec0ff */
[----:B------:R-:W-:-:S04]  /*1550*/  IMAD R8, R8, 0x8, R3 ;  /* 0x0000000808087824 */ /* 0x000fc800078e0203 */
[----:B------:R-:W-:-:S05]  /*1560*/  VIADD R3, R8, 0x36090 ;  /* 0x0003609008037836 */ /* 0x000fca0000000000 */
[----:B------:R-:W-:-:S04]  /*1570*/  PRMT R3, R2, 0x654, R3 ;  /* 0x0000065402037816 */ /* 0x000fc80000000003 */
[----:B------:R0:W-:Y:S03]  /*1580*/  SYNCS.ARRIVE.TRANS64.RED.A1T0 RZ, [R3+URZ], RZ ;  /* 0x000000ff03ff79a7 */ /* 0x0001e6000810043f */
.L_x_27:
[----:B------:R-:W-:Y:S05]  /*1590*/  BSYNC B0 ;  /* 0x0000000000007941 */ /* 0x000fea0003800000 */
.L_x_26:
[----:B------:R-:W-:Y:S05]  /*15a0*/  @P1 BRA `(.L_x_24) ;  /* 0x0000000000041947 */ /* 0x000fea0003800000 */
[----:B------:R-:W-:Y:S01]  /*15b0*/  BPT.TRAP 0x1 ;  /* 0x000000040000795c */ /* 0x000fe20000300000 */
.L_x_24:
[----:B------:R-:W0:Y:S01]  /*15c0*/  S2R R2, SR_TID.X ;  /* 0x0000000000027919 */ /* 0x000e220000002100 */
[----:B------:R-:W-:Y:S01]  /*15d0*/  ULDC.64 UR4, c[0x0][0x280] ;  /* 0x0000a00000047ab9 */ /* 0x000fe20000000a00 */
[----:B-1----:R-:W1:Y:S01]  /*15e0*/  S2R R7, SR_CTAID.Y ;  /* 0x0000000000077919 */ /* 0x002e620000002600 */
[----:B------:R-:W4:Y:S01]  /*15f0*/  S2R R9, SR_CTAID.X ;  /* 0x0000000000097919 */ /* 0x000f220000002500 */
[----:B0-----:R-:W-:-:S04]  /*1600*/  SHF.R.S32.HI R3, RZ, 0x1f, R2 ;  /* 0x0000001fff037819 */ /* 0x001fc80000011402 */
[----:B------:R-:W-:Y:S01]  /*1610*/  LEA.HI R3, R3, R2, RZ, 0x7 ;  /* 0x0000000203037211 */ /* 0x000fe200078f38ff */
[----:B-1----:R-:W-:-:S03]  /*1620*/  IMAD.SHL.U32 R7, R7, 0x80, RZ ;  /* 0x0000008007077824 */ /* 0x002fc600078e00ff */
[----:B------:R-:W-:Y:S01]  /*1630*/  LOP3.LUT R3, R3, 0xffffff80, RZ, 0xc0, !PT ;  /* 0xffffff8003037812 */ /* 0x000fe200078ec0ff */
[----:B----4-:R-:W-:Y:S01]  /*1640*/  IMAD.SHL.U32 R8, R9, 0x40, RZ ;  /* 0x0000004009087824 */ /* 0x010fe200078e00ff */
[----:B------:R-:W-:-:S03]  /*1650*/  ISETP.GE.AND P0, PT, R7, UR5, PT ;  /* 0x0000000507007c0c */ /* 0x000fc6000bf06270 */
[----:B------:R-:W-:Y:S01]  /*1660*/  IMAD.IADD R5, R2, 0x1, -R3 ;  /* 0x0000000102057824 */ /* 0x000fe200078e0a03 */
[----:B------:R-:W-:-:S04]  /*1670*/  ISETP.GE.OR P0, PT, R8, UR4, P0 ;  /* 0x0000000408007c0c */ /* 0x000fc80008706670 */
[----:B------:R-:W-:-:S04]  /*1680*/  SHF.R.S32.HI R4, RZ, 0x1f, R5 ;  /* 0x0000001fff047819 */ /* 0x000fc80000011405 */
[----:B------:R-:W-:-:S04]  /*1690*/  LEA.HI R2, R4, R5, RZ, 0x2 ;  /* 0x0000000504027211 */ /* 0x000fc800078f10ff */
[--C-:B------:R-:W-:Y:S02]  /*16a0*/  SHF.R.S32.HI R12, RZ, 0x2, R2.reuse ;  /* 0x00000002ff0c7819 */ /* 0x100fe40000011402 */
[----:B------:R-:W-:-:S04]  /*16b0*/  SHF.R.S32.HI R3, RZ, 0x1f, R2 ;  /* 0x0000001fff037819 */ /* 0x000fc80000011402 */
[----:B------:R-:W-:Y:S01]  /*16c0*/  LEA.HI R3, R3, R12, RZ, 0x3 ;  /* 0x0000000c03037211 */ /* 0x000fe200078f18ff */
[----:B------:R-:W-:Y:S06]  /*16d0*/  @P0 EXIT ;  /* 0x000000000000094d */ /* 0x000fec0003800000 */
[----:B------:R-:W-:Y:S01]  /*16e0*/  LOP3.LUT R3, R3, 0xfffffff8, RZ, 0xc0, !PT ;  /* 0xfffffff803037812 */ /* 0x000fe200078ec0ff */
[----:B------:R-:W0:Y:S01]  /*16f0*/  LDC.64 R10, c[0x0][0x658] ;  /* 0x00019600ff0a7b82 */ /* 0x000e220000000a00 */
[----:B------:R-:W-:Y:S01]  /*1700*/  LOP3.LUT R2, R2, 0x7ffffffc, RZ, 0xc0, !PT ;  /* 0x7ffffffc02027812 */ /* 0x000fe200078ec0ff */
[----:B------:R-:W-:Y:S02]  /*1710*/  ULDC.64 UR6, c[0x0][0x650] ;  /* 0x0001940000067ab9 */ /* 0x000fe40000000a00 */
[----:B------:R-:W-:Y:S01]  /*1720*/  IMAD.IADD R12, R12, 0x1, -R3 ;  /* 0x000000010c0c7824 */ /* 0x000fe200078e0a03 */
[----:B------:R-:W-:Y:S01]  /*1730*/  LEA.HI R3, R4, R5, RZ, 0x5 ;  /* 0x0000000504037211 */ /* 0x000fe200078f28ff */
[----:B------:R-:W-:-:S03]  /*1740*/  IMAD.IADD R2, R5, 0x1, -R2 ;  /* 0x0000000105027824 */ /* 0x000fc600078e0a02 */
[--C-:B------:R-:W-:Y:S01]  /*1750*/  SHF.R.S32.HI R13, RZ, 0x1f, R12.reuse ;  /* 0x0000001fff0d7819 */ /* 0x100fe2000001140c */
[----:B------:R-:W-:Y:S02]  /*1760*/  IMAD.SHL.U32 R16, R2, 0x2, RZ ;  /* 0x0000000202107824 */ /* 0x000fe400078e00ff */
[----:B------:R-:W-:Y:S01]  /*1770*/  IMAD.WIDE R4, R9, 0x40, R12 ;  /* 0x0000004009047825 */ /* 0x000fe200078e020c */
[----:B------:R-:W-:Y:S02]  /*1780*/  SHF.R.S32.HI R9, RZ, 0x5, R3 ;  /* 0x00000005ff097819 */ /* 0x000fe40000011403 */
[----:B------:R-:W-:Y:S02]  /*1790*/  SHF.R.S32.HI R14, RZ, 0x1f, R16 ;  /* 0x0000001fff0e7819 */ /* 0x000fe40000011410 */
[----:B------:R-:W-:Y:S01]  /*17a0*/  IADD3 R2, P0, R7, R16, RZ ;  /* 0x0000001007027210 */ /* 0x000fe20007f1e0ff */
[----:B------:R-:W-:-:S03]  /*17b0*/  IMAD.WIDE R4, R9, 0x10, R4 ;  /* 0x0000001009047825 */ /* 0x000fc600078e0204 */
[----:B------:R-:W-:Y:S01]  /*17c0*/  LEA.HI.X.SX32 R3, R7, R14, 0x1, P0 ;  /* 0x0000000e07037211 */ /* 0x000fe200000f0eff */
[-C--:B0-----:R-:W-:Y:S01]  /*17d0*/  IMAD R13, R5, R10.reuse, RZ ;  /* 0x0000000a050d7224 */ /* 0x081fe200078e02ff */
[----:B------:R-:W-:Y:S01]  /*17e0*/  IADD3 R7, -R16, UR5, -R7 ;  /* 0x0000000510077c10 */ /* 0x000fe2000fffe907 */
[----:B------:R-:W-:-:S04]  /*17f0*/  IMAD.WIDE.U32 R14, R4, R10, R2 ;  /* 0x0000000a040e7225 */ /* 0x000fc800078e0002 */
[----:B------:R-:W-:Y:S01]  /*1800*/  IMAD R13, R4, R11, R13 ;  /* 0x0000000b040d7224 */ /* 0x000fe200078e020d */
[----:B------:R-:W-:-:S03]  /*1810*/  LEA R17, P0, R10, R14, 0x3 ;  /* 0x0000000e0a117211 */ /* 0x000fc600078018ff */
[----:B------:R-:W-:Y:S02]  /*1820*/  IMAD.IADD R15, R15, 0x1, R13 ;  /* 0x000000010f0f7824 */ /* 0x000fe400078e020d */
[----:B------:R-:W-:Y:S01]  /*1830*/  IMAD R13, R9, -0x10, -R8 ;  /* 0xfffffff0090d7824 */ /* 0x000fe200078e0a08 */
[----:B------:R-:W-:Y:S02]  /*1840*/  IADD3 R8, P1, R14, UR6, RZ ;  /* 0x000000060e087c10 */ /* 0x000fe4000ff3e0ff */
[----:B------:R-:W-:Y:S02]  /*1850*/  LEA.HI.X R11, R10, R15, R11, 0x3, P0 ;  /* 0x0000000f0a0b7211 */ /* 0x000fe400000f1c0b */
[----:B---3-5:R-:W-:Y:S02]  /*1860*/  FSETP.NEU.AND P0, PT, R6, RZ, PT ;  /* 0x000000ff0600720b */ /* 0x028fe40003f0d000 */
[----:B------:R-:W-:Y:S02]  /*1870*/  IADD3 R10, P2, R17, UR6, RZ ;  /* 0x00000006110a7c10 */ /* 0x000fe4000ff5e0ff */
[----:B------:R-:W-:-:S02]  /*1880*/  IADD3.X R9, R15, UR7, RZ, P1, !PT ;  /* 0x000000070f097c10 */ /* 0x000fc40008ffe4ff */
[----:B------:R-:W-:Y:S02]  /*1890*/  IADD3.X R11, R11, UR7, RZ, P2, !PT ;  /* 0x000000070b0b7c10 */ /* 0x000fe400097fe4ff */
[----:B------:R-:W-:-:S05]  /*18a0*/  IADD3 R14, R13, UR4, -R12 ;  /* 0x000000040d0e7c10 */ /* 0x000fca000fffe80c */
[----:B------:R-:W-:Y:S05]  /*18b0*/  @!P0 BRA `(.L_x_28) ;  /* 0x0000003400288947 */ /* 0x000fea0003800000 */
[----:B------:R-:W-:Y:S01]  /*18c0*/  ISETP.GE.AND P1, PT, R14, 0x1, PT ;  /* 0x000000010e00780c */ /* 0x000fe20003f26270 */
[----:B------:R-:W-:Y:S01]  /*18d0*/  ULDC.64 UR4, c[0x0][0x630] ;  /* 0x00018c0000047ab9 */ /* 0x000fe20000000a00 */
[----:B------:R-:W-:Y:S01]  /*18e0*/  ULDC.64 UR6, c[0x0][0x628] ;  /* 0x00018a0000067ab9 */ /* 0x000fe20000000a00 */
[----:B------:R-:W-:Y:S01]  /*18f0*/  IMAD R15, R5, UR4, RZ ;  /* 0x00000004050f7c24 */ /* 0x000fe2000f8e02ff */
[----:B------:R-:W-:Y:S01]  /*1900*/  ISETP.LT.OR P0, PT, R7, 0x1, !P1 ;  /* 0x000000010700780c */ /* 0x000fe20004f01670 */
[C---:B------:R-:W-:Y:S01]  /*1910*/  IMAD.WIDE.U32 R12, R4.reuse, UR4, R2 ;  /* 0x00000004040c7c25 */ /* 0x040fe2000f8e0002 */
[----:B------:R-:W-:Y:S03]  /*1920*/  BSSY B0, `(.L_x_29) ;  /* 0x0000007000007945 */ /* 0x000fe60003800000 */
[----:B------:R-:W-:Y:S01]  /*1930*/  IMAD R15, R4, UR5, R15 ;  /* 0x00000005040f7c24 */ /* 0x000fe2000f8e020f */
[----:B------:R-:W-:-:S04]  /*1940*/  IADD3 R12, P2, R12, UR6, RZ ;  /* 0x000000060c0c7c10 */ /* 0x000fc8000ff5e0ff */
[--C-:B------:R-:W-:Y:S02]  /*1950*/  IADD3.X R13, R13, UR7, R15.reuse, P2, !PT ;  /* 0x000000070d0d7c10 */ /* 0x100fe400097fe40f */
[----:B------:R-:W-:Y:S01]  /*1960*/  PRMT R15, RZ, 0x7610, R15 ;  /* 0x00007610ff0f7816 */ /* 0x000fe2000000000f */
[----:B------:R-:W-:Y:S06]  /*1970*/  @P0 BRA `(.L_x_30) ;  /* 0x0000000000040947 */ /* 0x000fec0003800000 */
[----:B------:R0:W5:Y:S02]  /*1980*/  LDG.E.U8 R15, desc[UR12][R12.64] ;  /* 0x0000000c0c0f7981 */ /* 0x000164000c1e1100 */
.L_x_30:
[----:B------:R-:W-:Y:S05]  /*1990*/  BSYNC B0 ;  /* 0x0000000000007941 */ /* 0x000fea0003800000 */
.L_x_29:
[----:B-----5:R-:W-:Y:S01]  /*19a0*/  LOP3.LUT R15, R15, 0xff, RZ, 0xc0, !PT ;  /* 0x000000ff0f0f7812 */ /* 0x020fe200078ec0ff */
[----:B------:R-:W-:Y:S01]  /*19b0*/  BSSY B0, `(.L_x_31) ;  /* 0x000000b000007945 */ /* 0x000fe20003800000 */
[----:B------:R-:W-:Y:S02]  /*19c0*/  ISETP.LT.OR P2, PT, R7, 0x2, !P1 ;  /* 0x000000020700780c */ /* 0x000fe40004f41670 */
[----:B------:R-:W-:-:S05]  /*19d0*/  F2FP.F16.E4M3.UNPACK_B R15, R15 ;  /* 0x0000000fff0f723e */ /* 0x000fca00020006ff */
[----:B------:R-:W-:-:S05]  /*19e0*/  HADD2.F32 R15, -RZ, R15.H0_H0 ;  /* 0x2000000fff0f7230 */ /* 0x000fca0000004100 */
[----:B------:R-:W-:-:S04]  /*19f0*/  FMUL R15, R15, R6 ;  /* 0x000000060f0f7220 */ /* 0x000fc80000400000 */
[----:B--2---:R-:W-:-:S05]  /*1a00*/  FFMA R15, R24, R0, R15 ;  /* 0x00000000180f7223 */ /* 0x004fca000000000f */
[----:B------:R-:W-:Y:S02]  /*1a10*/  F2FP.SATFINITE.E4M3.F32.PACK_AB_MERGE_C R17, RZ, R15, RZ ;  /* 0x0000000fff11723e */ /* 0x000fe400048070ff */
[----:B------:R-:W-:-:S03]  /*1a20*/  PRMT R15, RZ, 0x7610, R15 ;  /* 0x00007610ff0f7816 */ /* 0x000fc6000000000f */
[----:B------:R1:W-:Y:S01]  /*1a30*/  @!P0 STG.E.U8 desc[UR12][R8.64], R17 ;  /* 0x0000001108008986 */ /* 0x0003e2000c10110c */
[----:B------:R-:W-:Y:S05]  /*1a40*/  @P2 BRA `(.L_x_32) ;  /* 0x0000000000042947 */ /* 0x000fea0003800000 */
[----:B------:R2:W5:Y:S02]  /*1a50*/  LDG.E.U8 R15, desc[UR12][R12.64+0x1] ;  /* 0x0000010c0c0f7981 */ /* 0x000564000c1e1100 */
.L_x_32:
[----:B------:R-:W-:Y:S05]  /*1a60*/  BSYNC B0 ;  /* 0x0000000000007941 */ /* 0x000fea0003800000 */
.L_x_31:
[----:B-----5:R-:W-:Y:S01]  /*1a70*/  LOP3.LUT R15, R15, 0xff, RZ, 0xc0, !PT ;  /* 0x000000ff0f0f7812 */ /* 0x020fe200078ec0ff */
[----:B------:R-:W-:Y:S01]  /*1a80*/  BSSY B0, `(.L_x_33) ;  /* 0x0000013000007945 */ /* 0x000fe20003800000 */
[----:B-1----:R-:W-:Y:S02]  /*1a90*/  IADD3 R17, P0, R4, 0x8, RZ ;  /* 0x0000000804117810 */ /* 0x002fe40007f1e0ff */
[----:B------:R-:W-:-:S03]  /*1aa0*/  F2FP.F16.E4M3.UNPACK_B R15, R15 ;  /* 0x0000000fff0f723e */ /* 0x000fc600020006ff */
[----:B------:R-:W-:Y:S01]  /*1ab0*/  IMAD.X R5, RZ, RZ, R5, P0 ;  /* 0x000000ffff057224 */ /* 0x000fe200000e0605 */
[----:B------:R-:W-:Y:S01]  /*1ac0*/  ISETP.GE.AND P0, PT, R14, 0x9, PT ;  /* 0x000000090e00780c */ /* 0x000fe20003f06270 */
[----:B------:R-:W-:Y:S02]  /*1ad0*/  HADD2.F32 R15, -RZ, R15.H0_H0 ;  /* 0x2000000fff0f7230 */ /* 0x000fe40000004100 */
[----:B------:R-:W-:Y:S01]  /*1ae0*/  IMAD R16, R5, UR4, RZ ;  /* 0x0000000405107c24 */ /* 0x000fe2000f8e02ff */
[----:B------:R-:W-:Y:S01]  /*1af0*/  ISETP.LT.OR P3, PT, R7, 0x1, !P0 ;  /* 0x000000010700780c */ /* 0x000fe20004761670 */
[----:B------:R-:W-:-:S04]  /*1b00*/  IMAD.WIDE.U32 R2, R17, UR4, R2 ;  /* 0x0000000411027c25 */ /* 0x000fc8000f8e0002 */
[----:B------:R-:W-:Y:S01]  /*1b10*/  FMUL R4, R15, R6 ;  /* 0x000000060f047220 */ /* 0x000fe20000400000 */
[----:B------:R-:W-:-:S03]  /*1b20*/  IMAD R17, R17, UR5, R16 ;  /* 0x0000000511117c24 */ /* 0x000fc6000f8e0210 */
[----:B------:R-:W-:Y:S01]  /*1b30*/  FFMA R4, R25, R0, R4 ;  /* 0x0000000019047223 */ /* 0x000fe20000000004 */
[----:B------:R-:W-:-:S04]  /*1b40*/  IADD3 R2, P4, R2, UR6, RZ ;  /* 0x0000000602027c10 */ /* 0x000fc8000ff9e0ff */
[----:B------:R-:W-:Y:S02]  /*1b50*/  F2FP.SATFINITE.E4M3.F32.PACK_AB_MERGE_C R5, RZ, R4, RZ ;  /* 0x00000004ff05723e */ /* 0x000fe400048070ff */
[----:B------:R-:W-:Y:S02]  /*1b60*/  IADD3.X R3, R3, UR7, R17, P4, !PT ;  /* 0x0000000703037c10 */ /* 0x000fe4000a7fe411 */
[----:B------:R-:W-:Y:S01]  /*1b70*/  PRMT R4, RZ, 0x7610, R4 ;  /* 0x00007610ff047816 */ /* 0x000fe20000000004 */
[----:B------:R1:W-:Y:S01]  /*1b80*/  @!P2 STG.E.U8 desc[UR12][R8.64+0x1], R5 ;  /* 0x000001050800a986 */ /* 0x0003e2000c10110c */
[----:B------:R-:W-:Y:S05]  /*1b90*/  @P3 BRA `(.L_x_34) ;  /* 0x0000000000043947 */ /* 0x000fea0003800000 */
[----:B------:R3:W5:Y:S02]  /*1ba0*/  LDG.E.U8 R4, desc[UR12][R2.64] ;  /* 0x0000000c02047981 */ /* 0x000764000c1e1100 */
.L_x_34:
[----:B------:R-:W-:Y:S05]  /*1bb0*/  BSYNC B0 ;  /* 0x0000000000007941 */ /* 0x000fea0003800000 */
.L_x_33:
[----:B-----5:R-:W-:Y:S01]  /*1bc0*/  LOP3.LUT R4, R4, 0xff, RZ, 0xc0, !PT ;  /* 0x000000ff04047812 */ /* 0x020fe200078ec0ff */
[----:B------:R-:W-:Y:S01]  /*1bd0*/  BSSY B0, `(.L_x_35) ;  /* 0x000000b000007945 */ /* 0x000fe20003800000 */
[----:B------:R-:W-:Y:S02]  /*1be0*/  ISETP.LT.OR P2, PT, R7, 0x2, !P0 ;  /* 0x000000020700780c */ /* 0x000fe40004741670 */
[----:B------:R-:W-:-:S05]  /*1bf0*/  F2FP.F16.E4M3.UNPACK_B R4, R4 ;  /* 0x00000004ff04723e */ /* 0x000fca00020006ff */
[----:B-1----:R-:W-:Y:S01]  /*1c00*/  HADD2.F32 R5, -RZ, R4.H0_H0 ;  /* 0x20000004ff057230 */ /* 0x002fe20000004100 */
[----:B------:R-:W-:-:S04]  /*1c10*/  PRMT R4, RZ, 0x7610, R4 ;  /* 0x00007610ff047816 */ /* 0x000fc80000000004 */
[----:B------:R-:W-:-:S04]  /*1c20*/  FMUL R5, R5, R6 ;  /* 0x0000000605057220 */ /* 0x000fc80000400000 */
[----:B------:R-:W-:-:S05]  /*1c30*/  FFMA R5, R26, R0, R5 ;  /* 0x000000001a057223 */ /* 0x000fca0000000005 */
[----:B------:R-:W-:-:S05]  /*1c40*/  F2FP.SATFINITE.E4M3.F32.PACK_AB_MERGE_C R5, RZ, R5, RZ ;  /* 0x00000005ff05723e */ /* 0x000fca00048070ff */
[----:B------:R1:W-:Y:S01]  /*1c50*/  @!P3 STG.E.U8 desc[UR12][R10.64], R5 ;  /* 0x000000050a00b986 */ /* 0x0003e2000c10110c */
[----:B------:R-:W-:Y:S05]  /*1c60*/  @P2 BRA `(.L_x_36) ;  /* 0x0000000000042947 */ /* 0x000fea0003800000 */
[----:B------:R4:W5:Y:S02]  /*1c70*/  LDG.E.U8 R4, desc[UR12][R2.64+0x1] ;  /* 0x0000010c02047981 */ /* 0x000964000c1e1100 */
.L_x_36:
[----:B------:R-:W-:Y:S05]  /*1c80*/  BSYNC B0 ;  /* 0x0000000000007941 */ /* 0x000fea0003800000 */
.L_x_35:
[----:B-----5:R-:W-:Y:S01]  /*1c90*/  LOP3.LUT R4, R4, 0xff, RZ, 0xc0, !PT ;  /* 0x000000ff04047812 */ /* 0x020fe200078ec0ff */
[----:B------:R-:W-:Y:S01]  /*1ca0*/  BSSY B0, `(.L_x_37) ;  /* 0x000000b000007945 */ /* 0x000fe20003800000 */
[----:B------:R-:W-:Y:S02]  /*1cb0*/  ISETP.LT.OR P3, PT, R7, 0x9, !P1 ;  /* 0x000000090700780c */ /* 0x000fe40004f61670 */
[----:B------:R-:W-:-:S05]  /*1cc0*/  F2FP.F16.E4M3.UNPACK_B R4, R4 ;  /* 0x00000004ff04723e */ /* 0x000fca00020006ff */
[----:B-1----:R-:W-:-:S05]  /*1cd0*/  HADD2.F32 R5, -RZ, R4.H0_H0 ;  /* 0x20000004ff057230 */ /* 0x002fca0000004100 */
[----:B------:R-:W-:-:S04]  /*1ce0*/  FMUL R4, R5, R6 ;  /* 0x0000000605047220 */ /* 0x000fc80000400000 */
[----:B------:R-:W-:-:S05]  /*1cf0*/  FFMA R4, R27, R0, R4 ;  /* 0x000000001b047223 */ /* 0x000fca0000000004 */
[----:B------:R-:W-:Y:S02]  /*1d00*/  F2FP.SATFINITE.E4M3.F32.PACK_AB_MERGE_C R5, RZ, R4, RZ ;  /* 0x00000004ff05723e */ /* 0x000fe400048070ff */
[----:B------:R-:W-:-:S03]  /*1d10*/  PRMT R4, RZ, 0x7610, R4 ;  /* 0x00007610ff047816 */ /* 0x000fc60000000004 */
[----:B------:R1:W-:Y:S01]  /*1d20*/  @!P2 STG.E.U8 desc[UR12][R10.64+0x1], R5 ;  /* 0x000001050a00a986 */ /* 0x0003e2000c10110c */
[----:B------:R-:W-:Y:S05]  /*1d30*/  @P3 BRA `(.L_x_38) ;  /* 0x0000000000043947 */ /* 0x000fea0003800000 */
[----:B------:R0:W5:Y:S02]  /*1d40*/  LDG.E.U8 R4, desc[UR12][R12.64+0x8] ;  /* 0x0000080c0c047981 */ /* 0x000164000c1e1100 */
.L_x_38:
[----:B------:R-:W-:Y:S05]  /*1d50*/  BSYNC B0 ;  /* 0x0000000000007941 */ /* 0x000fea0003800000 */
.L_x_37:
        /* <DEDUP_REMOVED lines=12> */
.L_x_40:
[----:B------:R-:W-:Y:S05]  /*1e20*/  BSYNC B0 ;  /* 0x0000000000007941 */ /* 0x000fea0003800000 */
.L_x_39:
        /* <DEDUP_REMOVED lines=12> */
.L_x_42:
[----:B------:R-:W-:Y:S05]  /*1ef0*/  BSYNC B0 ;  /* 0x0000000000007941 */ /* 0x000fea0003800000 */
.L_x_41:
        /* <DEDUP_REMOVED lines=12> */
.L_x_44:
[----:B------:R-:W-:Y:S05]  /*1fc0*/  BSYNC B0 ;  /* 0x0000000000007941 */ /* 0x000fea0003800000 */
.L_x_43:
        /* <DEDUP_REMOVED lines=12> */
.L_x_46:
[----:B------:R-:W-:Y:S05]  /*2090*/  BSYNC B0 ;  /* 0x0000000000007941 */ /* 0x000fea0003800000 */
.L_x_45:
        /* <DEDUP_REMOVED lines=12> */
.L_x_48:
[----:B------:R-:W-:Y:S05]  /*2160*/  BSYNC B0 ;  /* 0x0000000000007941 */ /* 0x000fea0003800000 */
.L_x_47:
        /* <DEDUP_REMOVED lines=12> */
.L_x_50:
[----:B------:R-:W-:Y:S05]  /*2230*/  BSYNC B0 ;  /* 0x0000000000007941 */ /* 0x000fea0003800000 */
.L_x_49:
        /* <DEDUP_REMOVED lines=12> */
.L_x_52:
[----:B------:R-:W-:Y:S05]  /*2300*/  BSYNC B0 ;  /* 0x0000000000007941 */ /* 0x000fea0003800000 */
.L_x_51:
        /* <DEDUP_REMOVED lines=12> */
.L_x_54:
[----:B------:R-:W-:Y:S05]  /*23d0*/  BSYNC B0 ;  /* 0x0000000000007941 */ /* 0x000fea0003800000 */
.L_x_53:
        /* <DEDUP_REMOVED lines=12> */
.L_x_56:
[----:B------:R-:W-:Y:S05]  /*24a0*/  BSYNC B0 ;  /* 0x0000000000007941 */ /* 0x000fea0003800000 */
.L_x_55:
        /* <DEDUP_REMOVED lines=12> */
.L_x_58:
[----:B------:R-:W-:Y:S05]  /*2570*/  BSYNC B0 ;  /* 0x0000000000007941 */ /* 0x000fea0003800000 */
.L_x_57:
        /* <DEDUP_REMOVED lines=12> */
.L_x_60:
[----:B------:R-:W-:Y:S05]  /*2640*/  BSYNC B0 ;  /* 0x0000000000007941 */ /* 0x000fea0003800000 */
.L_x_59:
        /* <DEDUP_REMOVED lines=12> */
.L_x_62:
[----:B------:R-:W-:Y:S05]  /*2710*/  BSYNC B0 ;  /* 0x0000000000007941 */ /* 0x000fea0003800000 */
.L_x_61:
        /* <DEDUP_REMOVED lines=12> */
.L_x_64:
[----:B------:R-:W-:Y:S05]  /*27e0*/  BSYNC B0 ;  /* 0x0000000000007941 */ /* 0x000fea0003800000 */
.L_x_63:
        /* <DEDUP_REMOVED lines=12> */
.L_x_66:
[----:B------:R-:W-:Y:S05]  /*28b0*/  BSYNC B0 ;  /* 0x0000000000007941 */ /* 0x000fea0003800000 */
.L_x_65:
        /* <DEDUP_REMOVED lines=12> */
.L_x_68:
[----:B------:R-:W-:Y:S05]  /*2980*/  BSYNC B0 ;  /* 0x0000000000007941 */ /* 0x000fea0003800000 */
.L_x_67:
        /* <DEDUP_REMOVED lines=12> */
.L_x_70:
[----:B------:R-:W-:Y:S05]  /*2a50*/  BSYNC B0 ;  /* 0x0000000000007941 */ /* 0x000fea0003800000 */
.L_x_69:
        /* <DEDUP_REMOVED lines=12> */
.L_x_72:
[----:B------:R-:W-:Y:S05]  /*2b20*/  BSYNC B0 ;  /* 0x0000000000007941 */ /* 0x000fea0003800000 */
.L_x_71:
        /* <DEDUP_REMOVED lines=12> */
.L_x_74:
[----:B------:R-:W-:Y:S05]  /*2bf0*/  BSYNC B0 ;  /* 0x0000000000007941 */ /* 0x000fea0003800000 */
.L_x_73:
        /* <DEDUP_REMOVED lines=12> */
.L_x_76:
[----:B------:R-:W-:Y:S05]  /*2cc0*/  BSYNC B0 ;  /* 0x0000000000007941 */ /* 0x000fea0003800000 */
.L_x_75:
        /* <DEDUP_REMOVED lines=12> */
.L_x_78:
[----:B------:R-:W-:Y:S05]  /*2d90*/  BSYNC B0 ;  /* 0x0000000000007941 */ /* 0x000fea0003800000 */
.L_x_77:
        /* <DEDUP_REMOVED lines=12> */
.L_x_80:
[----:B------:R-:W-:Y:S05]  /*2e60*/  BSYNC B0 ;  /* 0x0000000000007941 */ /* 0x000fea0003800000 */
.L_x_79:
        /* <DEDUP_REMOVED lines=12> */
.L_x_82:
[----:B------:R-:W-:Y:S05]  /*2f30*/  BSYNC B0 ;  /* 0x0000000000007941 */ /* 0x000fea0003800000 */
.L_x_81:
        /* <DEDUP_REMOVED lines=12> */
.L_x_84:
[----:B------:R-:W-:Y:S05]  /*3000*/  BSYNC B0 ;  /* 0x0000000000007941 */ /* 0x000fea0003800000 */
.L_x_83:
        /* <DEDUP_REMOVED lines=12> */
.L_x_86:
[----:B------:R-:W-:Y:S05]  /*30d0*/  BSYNC B0 ;  /* 0x0000000000007941 */ /* 0x000fea0003800000 */
.L_x_85:
        /* <DEDUP_REMOVED lines=12> */
.L_x_88:
[----:B------:R-:W-:Y:S05]  /*31a0*/  BSYNC B0 ;  /* 0x0000000000007941 */ /* 0x000fea0003800000 */
.L_x_87:
        /* <DEDUP_REMOVED lines=12> */
.L_x_90:
[----:B------:R-:W-:Y:S05]  /*3270*/  BSYNC B0 ;  /* 0x0000000000007941 */ /* 0x000fea0003800000 */
.L_x_89:
        /* <DEDUP_REMOVED lines=12> */
.L_x_92:
[----:B------:R-:W-:Y:S05]  /*3340*/  BSYNC B0 ;  /* 0x0000000000007941 */ /* 0x000fea0003800000 */
.L_x_91:
        /* <DEDUP_REMOVED lines=12> */
.L_x_94:
[----:B------:R-:W-:Y:S05]  /*3410*/  BSYNC B0 ;  /* 0x0000000000007941 */ /* 0x000fea0003800000 */
.L_x_93:
        /* <DEDUP_REMOVED lines=12> */
.L_x_96:
[----:B------:R-:W-:Y:S05]  /*34e0*/  BSYNC B0 ;  /* 0x0000000000007941 */ /* 0x000fea0003800000 */
.L_x_95:
        /* <DEDUP_REMOVED lines=12> */
.L_x_98:
[----:B------:R-:W-:Y:S05]  /*35b0*/  BSYNC B0 ;  /* 0x0000000000007941 */ /* 0x000fea0003800000 */
.L_x_97:
        /* <DEDUP_REMOVED lines=12> */
.L_x_100:
[----:B------:R-:W-:Y:S05]  /*3680*/  BSYNC B0 ;  /* 0x0000000000007941 */ /* 0x000fea0003800000 */
.L_x_99:
        /* <DEDUP_REMOVED lines=12> */
.L_x_102:
[----:B------:R-:W-:Y:S05]  /*3750*/  BSYNC B0 ;  /* 0x0000000000007941 */ /* 0x000fea0003800000 */
.L_x_101:
        /* <DEDUP_REMOVED lines=12> */
.L_x_104:
[----:B------:R-:W-:Y:S05]  /*3820*/  BSYNC B0 ;  /* 0x0000000000007941 */ /* 0x000fea0003800000 */
.L_x_103:
        /* <DEDUP_REMOVED lines=12> */
.L_x_106:
[----:B------:R-:W-:Y:S05]  /*38f0*/  BSYNC B0 ;  /* 0x0000000000007941 */ /* 0x000fea0003800000 */
.L_x_105:
        /* <DEDUP_REMOVED lines=12> */
.L_x_108:
[----:B------:R-:W-:Y:S05]  /*39c0*/  BSYNC B0 ;  /* 0x0000000000007941 */ /* 0x000fea0003800000 */
.L_x_107:
        /* <DEDUP_REMOVED lines=12> */
.L_x_110:
[----:B------:R-:W-:Y:S05]  /*3a90*/  BSYNC B0 ;  /* 0x0000000000007941 */ /* 0x000fea0003800000 */
.L_x_109:
        /* <DEDUP_REMOVED lines=12> */
.L_x_112:
[----:B------:R-:W-:Y:S05]  /*3b60*/  BSYNC B0 ;  /* 0x0000000000007941 */ /* 0x000fea0003800000 */
.L_x_111:
        /* <DEDUP_REMOVED lines=12> */
.L_x_114:
[----:B------:R-:W-:Y:S05]  /*3c30*/  BSYNC B0 ;  /* 0x0000000000007941 */ /* 0x000fea0003800000 */
.L_x_113:
        /* <DEDUP_REMOVED lines=12> */
.L_x_116:
[----:B------:R-:W-:Y:S05]  /*3d00*/  BSYNC B0 ;  /* 0x0000000000007941 */ /* 0x000fea0003800000 */
.L_x_115:
        /* <DEDUP_REMOVED lines=12> */
.L_x_118:
[----:B------:R-:W-:Y:S05]  /*3dd0*/  BSYNC B0 ;  /* 0x0000000000007941 */ /* 0x000fea0003800000 */
.L_x_117:
        /* <DEDUP_REMOVED lines=12> */
.L_x_120:
[----:B------:R-:W-:Y:S05]  /*3ea0*/  BSYNC B0 ;  /* 0x0000000000007941 */ /* 0x000fea0003800000 */
.L_x_119:
        /* <DEDUP_REMOVED lines=12> */
.L_x_122:
[----:B------:R-:W-:Y:S05]  /*3f70*/  BSYNC B0 ;  /* 0x0000000000007941 */ /* 0x000fea0003800000 */
.L_x_121:
        /* <DEDUP_REMOVED lines=12> */
.L_x_124:
[----:B------:R-:W-:Y:S05]  /*4040*/  BSYNC B0 ;  /* 0x0000000000007941 */ /* 0x000fea0003800000 */
.L_x_123:
        /* <DEDUP_REMOVED lines=12> */
.L_x_126:
[----:B------:R-:W-:Y:S05]  /*4110*/  BSYNC B0 ;  /* 0x0000000000007941 */ /* 0x000fea0003800000 */
.L_x_125:
        /* <DEDUP_REMOVED lines=12> */
.L_x_128:
[----:B------:R-:W-:Y:S05]  /*41e0*/  BSYNC B0 ;  /* 0x0000000000007941 */ /* 0x000fea0003800000 */
.L_x_127:
        /* <DEDUP_REMOVED lines=12> */
.L_x_130:
[----:B------:R-:W-:Y:S05]  /*42b0*/  BSYNC B0 ;  /* 0x0000000000007941 */ /* 0x000fea0003800000 */
.L_x_129:
        /* <DEDUP_REMOVED lines=12> */
.L_x_132:
[----:B------:R-:W-:Y:S05]  /*4380*/  BSYNC B0 ;  /* 0x0000000000007941 */ /* 0x000fea0003800000 */
.L_x_131:
        /* <DEDUP_REMOVED lines=12> */
.L_x_134:
[----:B------:R-:W-:Y:S05]  /*4450*/  BSYNC B0 ;  /* 0x0000000000007941 */ /* 0x000fea0003800000 */
.L_x_133:
        /* <DEDUP_REMOVED lines=12> */
.L_x_136:
[----:B------:R-:W-:Y:S05]  /*4520*/  BSYNC B0 ;  /* 0x0000000000007941 */ /* 0x000fea0003800000 */
.L_x_135:
        /* <DEDUP_REMOVED lines=12> */
.L_x_138:
[----:B------:R-:W-:Y:S05]  /*45f0*/  BSYNC B0 ;  /* 0x0000000000007941 */ /* 0x000fea0003800000 */
.L_x_137:
        /* <DEDUP_REMOVED lines=12> */
.L_x_140:
[----:B------:R-:W-:Y:S05]  /*46c0*/  BSYNC B0 ;  /* 0x0000000000007941 */ /* 0x000fea0003800000 */
.L_x_139:
        /* <DEDUP_REMOVED lines=12> */
.L_x_142:
[----:B------:R-:W-:Y:S05]  /*4790*/  BSYNC B0 ;  /* 0x0000000000007941 */ /* 0x000fea0003800000 */
.L_x_141:
[----:B-----5:R-:W-:Y:S01]  /*47a0*/  F2FP.F16.E4M3.UNPACK_B R4, R4 ;  /* 0x00000004ff04723e */ /* 0x020fe200020006ff */
[----:B------:R-:W-:Y:S01]  /*47b0*/  BSSY B0, `(.L_x_143) ;  /* 0x000000a000007945 */ /* 0x000fe20003800000 */
[----:B------:R-:W-:-:S03]  /*47c0*/  ISETP.LT.OR P2, PT, R7, 0x72, !P1 ;  /* 0x000000720700780c */ /* 0x000fc60004f41670 */
        /* <DEDUP_REMOVED lines=8> */
.L_x_144:
[----:B------:R-:W-:Y:S05]  /*4850*/  BSYNC B0 ;  /* 0x0000000000007941 */ /* 0x000fea0003800000 */
.L_x_143:
[----:B-----5:R-:W-:Y:S01]  /*4860*/  F2FP.F16.E4M3.UNPACK_B R4, R4 ;  /* 0x00000004ff04723e */ /* 0x020fe200020006ff */
[----:B------:R-:W-:Y:S01]  /*4870*/  BSSY B0, `(.L_x_145) ;  /* 0x000000a000007945 */ /* 0x000fe20003800000 */
[----:B------:R-:W-:-:S03]  /*4880*/  ISETP.LT.OR P3, PT, R7, 0x71, !P0 ;  /* 0x000000710700780c */ /* 0x000fc60004761670 */
        /* <DEDUP_REMOVED lines=8> */
.L_x_146:
[----:B------:R-:W-:Y:S05]  /*4910*/  BSYNC B0 ;  /* 0x0000000000007941 */ /* 0x000fea0003800000 */
.L_x_145:
        /* <DEDUP_REMOVED lines=11> */
.L_x_148:
[----:B------:R-:W-:Y:S05]  /*49d0*/  BSYNC B0 ;  /* 0x0000000000007941 */ /* 0x000fea0003800000 */
.L_x_147:
        /* <DEDUP_REMOVED lines=11> */
.L_x_150:
[----:B------:R-:W-:Y:S05]  /*4a90*/  BSYNC B0 ;  /* 0x0000000000007941 */ /* 0x000fea0003800000 */
.L_x_149:
        /* <DEDUP_REMOVED lines=11> */
.L_x_152:
[----:B------:R-:W-:Y:S05]  /*4b50*/  BSYNC B0 ;  /* 0x0000000000007941 */ /* 0x000fea0003800000 */
.L_x_151:
        /* <DEDUP_REMOVED lines=11> */
.L_x_154:
[----:B------:R-:W-:Y:S05]  /*4c10*/  BSYNC B0 ;  /* 0x0000000000007941 */ /* 0x000fea0003800000 */
.L_x_153:
        /* <DEDUP_REMOVED lines=11> */
.L_x_156:
[----:B------:R-:W-:Y:S05]  /*4cd0*/  BSYNC B0 ;  /* 0x0000000000007941 */ /* 0x000fea0003800000 */
.L_x_155:
[----:B-----5:R-:W-:-:S05]  /*4ce0*/  F2FP.F16.E4M3.UNPACK_B R4, R4 ;  /* 0x00000004ff04723e */ /* 0x020fca00020006ff */
[----:B0--34-:R-:W-:-:S05]  /*4cf0*/  HADD2.F32 R3, -RZ, R4.H0_H0 ;  /* 0x20000004ff037230 */ /* 0x019fca0000004100 */
[----:B------:R-:W-:-:S04]  /*4d00*/  FMUL R6, R3, R6 ;  /* 0x0000000603067220 */ /* 0x000fc80000400000 */
[----:B------:R-:W-:-:S05]  /*4d10*/  FFMA R6, R87, R0, R6 ;  /* 0x0000000057067223 */ /* 0x000fca0000000006 */
[----:B------:R-:W-:Y:S01]  /*4d20*/  F2FP.SATFINITE.E4M3.F32.PACK_AB_MERGE_C R3, RZ, R6, RZ ;  /* 0x00000006ff03723e */ /* 0x000fe200048070ff */
[----:B------:R-:W-:Y:S06]  /*4d30*/  @P0 EXIT ;  /* 0x000000000000094d */ /* 0x000fec0003800000 */
[----:B------:R-:W-:Y:S01]  /*4d40*/  STG.E.U8 desc[UR12][R10.64+0x79], R3 ;  /* 0x000079030a007986 */ /* 0x000fe2000c10110c */
[----:B------:R-:W-:Y:S05]  /*4d50*/  EXIT ;  /* 0x000000000000794d */ /* 0x000fea0003800000 */
.L_x_28:
[----:B------:R-:W-:Y:S01]  /*4d60*/  ISETP.GE.AND P1, PT, R14, 0x1, PT ;  /* 0x000000010e00780c */ /* 0x000fe20003f26270 */
[-C--:B--2---:R-:W-:Y:S01]  /*4d70*/  FMUL R24, R24, R0.reuse ;  /* 0x0000000018187220 */ /* 0x084fe20000400000 */
[----:B------:R-:W-:Y:S01]  /*4d80*/  ISETP.GE.AND P0, PT, R14, 0x9, PT ;  /* 0x000000090e00780c */ /* 0x000fe20003f06270 */
[-C--:B------:R-:W-:Y:S01]  /*4d90*/  FMUL R25, R25, R0.reuse ;  /* 0x0000000019197220 */ /* 0x080fe20000400000 */
[----:B------:R-:W-:Y:S01]  /*4da0*/  ISETP.LT.OR P2, PT, R7, 0x1, !P1 ;  /* 0x000000010700780c */ /* 0x000fe20004f41670 */
[----:B------:R-:W-:Y:S01]  /*4db0*/  FMUL R26, R26, R0 ;  /* 0x000000001a1a7220 */ /* 0x000fe20000400000 */
[----:B------:R-:W-:Y:S01]  /*4dc0*/  F2FP.SATFINITE.E4M3.F32.PACK_AB_MERGE_C R3, RZ, R24, RZ ;  /* 0x00000018ff03723e */ /* 0x000fe200048070ff */
[-C--:B------:R-:W-:Y:S01]  /*4dd0*/  FMUL R27, R27, R0.reuse ;  /* 0x000000001b1b7220 */ /* 0x080fe20000400000 */
[C---:B------:R-:W-:Y:S01]  /*4de0*/  ISETP.LT.OR P3, PT, R7.reuse, 0x1, !P0 ;  /* 0x000000010700780c */ /* 0x040fe20004761670 */
[-C--:B------:R-:W-:Y:S01]  /*4df0*/  FMUL R28, R28, R0.reuse ;  /* 0x000000001c1c7220 */ /* 0x080fe20000400000 */
[----:B------:R-:W-:Y:S01]  /*4e00*/  ISETP.LT.OR P4, PT, R7, 0x2, !P0 ;  /* 0x000000020700780c */ /* 0x000fe20004781670 */
[-C--:B------:R-:W-:Y:S01]  /*4e10*/  FMUL R29, R29, R0.reuse ;  /* 0x000000001d1d7220 */ /* 0x080fe20000400000 */
[C---:B------:R-:W-:Y:S01]  /*4e20*/  ISETP.LT.OR P5, PT, R7.reuse, 0x9, !P1 ;  /* 0x000000090700780c */ /* 0x040fe20004fa1670 */
[-C--:B------:R-:W-:Y:S01]  /*4e30*/  FMUL R30, R30, R0.reuse ;  /* 0x000000001e1e7220 */ /* 0x080fe20000400000 */
[----:B------:R-:W-:Y:S01]  /*4e40*/  ISETP.LT.OR P6, PT, R7, 0xa, !P1 ;  /* 0x0000000a0700780c */ /* 0x000fe20004fc1670 */
[-C--:B------:R-:W-:Y:S01]  /*4e50*/  FMUL R31, R31, R0.reuse ;  /* 0x000000001f1f7220 */ /* 0x080fe20000400000 */
[----:B------:R-:W-:Y:S01]  /*4e60*/  F2FP.SATFINITE.E4M3.F32.PACK_AB_MERGE_C R25, RZ, R25, RZ ;  /* 0x00000019ff19723e */ /* 0x000fe200048070ff */
[----:B------:R0:W-:Y:S01]  /*4e70*/  @!P2 STG.E.U8 desc[UR12][R8.64], R3 ;  /* 0x000000030800a986 */ /* 0x0001e2000c10110c */
[----:B------:R-:W-:Y:S01]  /*4e80*/  ISETP.LT.OR P2, PT, R7, 0x2, !P1 ;  /* 0x000000020700780c */ /* 0x000fe20004f41670 */
[-C--:B------:R-:W-:Y:S01]  /*4e90*/  FMUL R32, R32, R0.reuse ;  /* 0x0000000020207220 */ /* 0x080fe20000400000 */
[----:B------:R-:W-:Y:S01]  /*4ea0*/  F2FP.SATFINITE.E4M3.F32.PACK_AB_MERGE_C R27, RZ, R27, RZ ;  /* 0x0000001bff1b723e */ /* 0x000fe200048070ff */
[----:B------:R-:W-:Y:S01]  /*4eb0*/  FMUL R33, R33, R0 ;  /* 0x0000000021217220 */ /* 0x000fe20000400000 */
[----:B------:R-:W-:Y:S01]  /*4ec0*/  F2FP.SATFINITE.E4M3.F32.PACK_AB_MERGE_C R5, RZ, R28, RZ ;  /* 0x0000001cff05723e */ /* 0x000fe200048070ff */
[-C--:B------:R-:W-:Y:S01]  /*4ed0*/  FMUL R34, R34, R0.reuse ;  /* 0x0000000022227220 */ /* 0x080fe20000400000 */
[----:B------:R-:W-:Y:S01]  /*4ee0*/  F2FP.SATFINITE.E4M3.F32.PACK_AB_MERGE_C R29, RZ, R29, RZ ;  /* 0x0000001dff1d723e */ /* 0x000fe200048070ff */
[-C--:B------:R-:W-:Y:S01]  /*4ef0*/  FMUL R35, R35, R0.reuse ;  /* 0x0000000023237220 */ /* 0x080fe20000400000 */
[----:B------:R-:W-:Y:S01]  /*4f00*/  F2FP.SATFINITE.E4M3.F32.PACK_AB_MERGE_C R31, RZ, R31, RZ ;  /* 0x0000001fff1f723e */ /* 0x000fe200048070ff */
[-C--:B------:R-:W-:Y:S01]  /*4f10*/  FMUL R36, R36, R0.reuse ;  /* 0x0000000024247220 */ /* 0x080fe20000400000 */
[----:B------:R-:W-:Y:S01]  /*4f20*/  F2FP.SATFINITE.E4M3.F32.PACK_AB_MERGE_C R33, RZ, R33, RZ ;  /* 0x00000021ff21723e */ /* 0x000fe200048070ff */
[----:B------:R-:W-:Y:S01]  /*4f30*/  FMUL R37, R37, R0 ;  /* 0x0000000025257220 */ /* 0x000fe20000400000 */
[----:B0-----:R-:W-:Y:S01]  /*4f40*/  F2FP.SATFINITE.E4M3.F32.PACK_AB_MERGE_C R3, RZ, R26, RZ ;  /* 0x0000001aff03723e */ /* 0x001fe200048070ff */
[----:B------:R-:W-:Y:S01]  /*4f50*/  @!P2 STG.E.U8 desc[UR12][R8.64+0x1], R25 ;  /* 0x000001190800a986 */ /* 0x000fe2000c10110c */
[C---:B------:R-:W-:Y:S01]  /*4f60*/  ISETP.LT.OR P2, PT, R7.reuse, 0x11, !P0 ;  /* 0x000000110700780c */ /* 0x040fe20004741670 */
[----:B------:R-:W-:Y:S01]  /*4f70*/  FMUL R38, R38, R0 ;  /* 0x0000000026267220 */ /* 0x000fe20000400000 */
[----:B------:R-:W-:Y:S01]  /*4f80*/  F2FP.SATFINITE.E4M3.F32.PACK_AB_MERGE_C R13, RZ, R34, RZ ;  /* 0x00000022ff0d723e */ /* 0x000fe200048070ff */
[----:B------:R0:W-:Y:S01]  /*4f90*/  @!P3 STG.E.U8 desc[UR12][R10.64], R3 ;  /* 0x000000030a00b986 */ /* 0x0001e2000c10110c */
[----:B------:R-:W-:Y:S01]  /*4fa0*/  ISETP.LT.OR P3, PT, R7, 0x9, !P0 ;  /* 0x000000090700780c */ /* 0x000fe20004761670 */
[-C--:B------:R-:W-:Y:S01]  /*4fb0*/  FMUL R39, R39, R0.reuse ;  /* 0x0000000027277220 */ /* 0x080fe20000400000 */
[----:B------:R-:W-:Y:S01]  /*4fc0*/  F2FP.SATFINITE.E4M3.F32.PACK_AB_MERGE_C R35, RZ, R35, RZ ;  /* 0x00000023ff23723e */ /* 0x000fe200048070ff */
[----:B------:R-:W-:Y:S01]  /*4fd0*/  @!P4 STG.E.U8 desc[UR12][R10.64+0x1], R27 ;  /* 0x0000011b0a00c986 */ /* 0x000fe2000c10110c */
[C---:B------:R-:W-:Y:S01]  /*4fe0*/  ISETP.LT.OR P4, PT, R7.reuse, 0xa, !P0 ;  /* 0x0000000a0700780c */ /* 0x040fe20004781670 */
[-C--:B------:R-:W-:Y:S01]  /*4ff0*/  FMUL R40, R40, R0.reuse ;  /* 0x0000000028287220 */ /* 0x080fe20000400000 */
[----:B------:R-:W-:Y:S01]  /*5000*/  F2FP.SATFINITE.E4M3.F32.PACK_AB_MERGE_C R37, RZ, R37, RZ ;  /* 0x00000025ff25723e */ /* 0x000fe200048070ff */
[----:B------:R1:W-:Y:S01]  /*5010*/  @!P5 STG.E.U8 desc[UR12][R8.64+0x8], R5 ;  /* 0x000008050800d986 */ /* 0x0003e2000c10110c */
[----:B------:R-:W-:Y:S01]  /*5020*/  ISETP.LT.OR P5, PT, R7, 0x11, !P1 ;  /* 0x000000110700780c */ /* 0x000fe20004fa1670 */
[-C--:B------:R-:W-:Y:S01]  /*5030*/  FMUL R41, R41, R0.reuse ;  /* 0x0000000029297220 */ /* 0x080fe20000400000 */
[----:B------:R-:W-:Y:S01]  /*5040*/  F2FP.SATFINITE.E4M3.F32.PACK_AB_MERGE_C R39, RZ, R39, RZ ;  /* 0x00000027ff27723e */ /* 0x000fe200048070ff */
[----:B------:R-:W-:Y:S01]  /*5050*/  @!P6 STG.E.U8 desc[UR12][R8.64+0x9], R29 ;  /* 0x0000091d0800e986 */ /* 0x000fe2000c10110c */
[----:B------:R-:W-:Y:S01]  /*5060*/  ISETP.LT.OR P6, PT, R7, 0x12, !P1 ;  /* 0x000000120700780c */ /* 0x000fe20004fc1670 */
[----:B------:R-:W-:Y:S01]  /*5070*/  FMUL R42, R42, R0 ;  /* 0x000000002a2a7220 */ /* 0x000fe20000400000 */
[----:B0-----:R-:W-:Y:S01]  /*5080*/  F2FP.SATFINITE.E4M3.F32.PACK_AB_MERGE_C R3, RZ, R30, RZ ;  /* 0x0000001eff03723e */ /* 0x001fe200048070ff */
[-C--:B------:R-:W-:Y:S01]  /*5090*/  FMUL R43, R43, R0.reuse ;  /* 0x000000002b2b7220 */ /* 0x080fe20000400000 */
[-C--:B------:R-:W-:Y:S01]  /*50a0*/  FMUL R44, R44, R0.reuse ;  /* 0x000000002c2c7220 */ /* 0x080fe20000400000 */
[----:B------:R-:W-:Y:S01]  /*50b0*/  @!P4 STG.E.U8 desc[UR12][R10.64+0x9], R31 ;  /* 0x0000091f0a00c986 */ /* 0x000fe2000c10110c */
[----:B------:R-:W-:Y:S01]  /*50c0*/  ISETP.LT.OR P4, PT, R7, 0x1a, !P1 ;  /* 0x0000001a0700780c */ /* 0x000fe20004f81670 */
[----:B------:R-:W-:Y:S01]  /*50d0*/  FMUL R45, R45, R0 ;  /* 0x000000002d2d7220 */ /* 0x000fe20000400000 */
[----:B-1----:R-:W-:Y:S01]  /*50e0*/  F2FP.SATFINITE.E4M3.F32.PACK_AB_MERGE_C R5, RZ, R32, RZ ;  /* 0x00000020ff05723e */ /* 0x002fe200048070ff */
[----:B------:R0:W-:Y:S01]  /*50f0*/  @!P3 STG.E.U8 desc[UR12][R10.64+0x8], R3 ;  /* 0x000008030a00b986 */ /* 0x0001e2000c10110c */
        /* <DEDUP_REMOVED lines=9> */
[-C--:B------:R-:W-:Y:S01]  /*5190*/  FMUL R48, R48, R0.reuse ;  /* 0x0000000030307220 */ /* 0x080fe20000400000 */
[-C--:B------:R-:W-:Y:S01]  /*51a0*/  FMUL R49, R49, R0.reuse ;  /* 0x0000000031317220 */ /* 0x080fe20000400000 */
[----:B------:R2:W-:Y:S01]  /*51b0*/  @!P2 STG.E.U8 desc[UR12][R10.64+0x10], R13 ;  /* 0x0000100d0a00a986 */ /* 0x0005e2000c10110c */
[----:B------:R-:W-:Y:S01]  /*51c0*/  ISETP.LT.OR P2, PT, R7, 0x19, !P1 ;  /* 0x000000190700780c */ /* 0x000fe20004f41670 */
[----:B------:R-:W-:Y:S01]  /*51d0*/  FMUL R50, R50, R0 ;  /* 0x0000000032327220 */ /* 0x000fe20000400000 */
[----:B0-----:R-:W-:Y:S01]  /*51e0*/  F2FP.SATFINITE.E4M3.F32.PACK_AB_MERGE_C R3, RZ, R36, RZ ;  /* 0x00000024ff03723e */ /* 0x001fe200048070ff */
[----:B------:R-:W-:Y:S01]  /*51f0*/  @!P3 STG.E.U8 desc[UR12][R10.64+0x11], R35 ;  /* 0x000011230a00b986 */ /* 0x000fe2000c10110c */
[----:B-1----:R-:W-:Y:S01]  /*5200*/  F2FP.SATFINITE.E4M3.F32.PACK_AB_MERGE_C R5, RZ, R38, RZ ;  /* 0x00000026ff05723e */ /* 0x002fe200048070ff */
[-C--:B------:R-:W-:Y:S01]  /*5210*/  FMUL R51, R51, R0.reuse ;  /* 0x0000000033337220 */ /* 0x080fe20000400000 */
[C---:B------:R-:W-:Y:S01]  /*5220*/  ISETP.LT.OR P3, PT, R7.reuse, 0x21, !P1 ;  /* 0x000000210700780c */ /* 0x040fe20004f61670 */
[----:B------:R-:W-:Y:S01]  /*5230*/  @!P4 STG.E.U8 desc[UR12][R8.64+0x19], R37 ;  /* 0x000019250800c986 */ /* 0x000fe2000c10110c */
[----:B------:R-:W-:Y:S01]  /*5240*/  ISETP.LT.OR P4, PT, R7, 0x22, !P1 ;  /* 0x000000220700780c */ /* 0x000fe20004f81670 */
[-C--:B------:R-:W-:Y:S01]  /*5250*/  FMUL R52, R52, R0.reuse ;  /* 0x0000000034347220 */ /* 0x080fe20000400000 */
[----:B------:R-:W-:Y:S01]  /*5260*/  F2FP.SATFINITE.E4M3.F32.PACK_AB_MERGE_C R45, RZ, R45, RZ ;  /* 0x0000002dff2d723e */ /* 0x000fe200048070ff */
[----:B------:R-:W-:Y:S01]  /*5270*/  FMUL R53, R53, R0 ;  /* 0x0000000035357220 */ /* 0x000fe20000400000 */
[----:B--2---:R-:W-:Y:S01]  /*5280*/  F2FP.SATFINITE.E4M3.F32.PACK_AB_MERGE_C R13, RZ, R44, RZ ;  /* 0x0000002cff0d723e */ /* 0x004fe200048070ff */
        /* <DEDUP_REMOVED lines=11> */
[----:B------:R-:W-:Y:S01]  /*5340*/  F2FP.SATFINITE.E4M3.F32.PACK_AB_MERGE_C R51, RZ, R51, RZ ;  /* 0x00000033ff33723e */ /* 0x000fe200048070ff */
[----:B------:R-:W-:Y:S01]  /*5350*/  @!P4 STG.E.U8 desc[UR12][R8.64+0x21], R41 ;  /* 0x000021290800c986 */ /* 0x000fe2000c10110c */
[----:B0-----:R-:W-:Y:S01]  /*5360*/  F2FP.SATFINITE.E4M3.F32.PACK_AB_MERGE_C R3, RZ, R40, RZ ;  /* 0x00000028ff03723e */ /* 0x001fe200048070ff */
[-C--:B------:R-:W-:Y:S01]  /*5370*/  FMUL R57, R57, R0.reuse ;  /* 0x0000000039397220 */ /* 0x080fe20000400000 */
[C---:B------:R-:W-:Y:S01]  /*5380*/  ISETP.LT.OR P4, PT, R7.reuse, 0x2a, !P0 ;  /* 0x0000002a0700780c */ /* 0x040fe20004781670 */
[----:B------:R-:W-:Y:S01]  /*5390*/  FMUL R58, R58, R0 ;  /* 0x000000003a3a7220 */ /* 0x000fe20000400000 */
[----:B-1----:R-:W-:Y:S01]  /*53a0*/  F2FP.SATFINITE.E4M3.F32.PACK_AB_MERGE_C R5, RZ, R42, RZ ;  /* 0x0000002aff05723e */ /* 0x002fe200048070ff */
[----:B------:R0:W-:Y:S01]  /*53b0*/  @!P3 STG.E.U8 desc[UR12][R8.64+0x20], R3 ;  /* 0x000020030800b986 */ /* 0x0001e2000c10110c */
[----:B------:R-:W-:Y:S01]  /*53c0*/  ISETP.LT.OR P3, PT, R7, 0x2a, !P1 ;  /* 0x0000002a0700780c */ /* 0x000fe20004f61670 */
[-C--:B------:R-:W-:Y:S01]  /*53d0*/  FMUL R59, R59, R0.reuse ;  /* 0x000000003b3b7220 */ /* 0x080fe20000400000 */
[----:B------:R-:W-:Y:S01]  /*53e0*/  F2FP.SATFINITE.E4M3.F32.PACK_AB_MERGE_C R53, RZ, R53, RZ ;  /* 0x00000035ff35723e */ /* 0x000fe200048070ff */
[----:B------:R1:W-:Y:S01]  /*53f0*/  @!P5 STG.E.U8 desc[UR12][R10.64+0x20], R5 ;  /* 0x000020050a00d986 */ /* 0x0003e2000c10110c */
[C---:B------:R-:W-:Y:S01]  /*5400*/  ISETP.LT.OR P5, PT, R7.reuse, 0x31, !P1 ;  /* 0x000000310700780c */ /* 0x040fe20004fa1670 */
[-C--:B------:R-:W-:Y:S01]  /*5410*/  FMUL R60, R60, R0.reuse ;  /* 0x000000003c3c7220 */ /* 0x080fe20000400000 */
[----:B------:R-:W-:Y:S01]  /*5420*/  F2FP.SATFINITE.E4M3.F32.PACK_AB_MERGE_C R55, RZ, R55, RZ ;  /* 0x00000037ff37723e */ /* 0x000fe200048070ff */
[----:B------:R-:W-:Y:S01]  /*5430*/  @!P6 STG.E.U8 desc[UR12][R10.64+0x21], R43 ;  /* 0x0000212b0a00e986 */ /* 0x000fe2000c10110c */
[----:B------:R-:W-:Y:S01]  /*5440*/  ISETP.LT.OR P6, PT, R7, 0x32, !P1 ;  /* 0x000000320700780c */ /* 0x000fe20004fc1670 */
[-C--:B------:R-:W-:Y:S01]  /*5450*/  FMUL R61, R61, R0.reuse ;  /* 0x000000003d3d7220 */ /* 0x080fe20000400000 */
[----:B------:R-:W-:Y:S01]  /*5460*/  F2FP.SATFINITE.E4M3.F32.PACK_AB_MERGE_C R57, RZ, R57, RZ ;  /* 0x00000039ff39723e */ /* 0x000fe200048070ff */
        /* <DEDUP_REMOVED lines=83> */
[-C--:B------:R-:W-:Y:S01]  /*59a0*/  FMUL R86, R86, R0.reuse ;  /* 0x0000000056567220 */ /* 0x080fe20000400000 */
[----:B------:R-:W-:Y:S01]  /*59b0*/  @!P6 STG.E.U8 desc[UR12][R10.64+0x49], R63 ;  /* 0x0000493f0a00e986 */ /* 0x000fe2000c10110c */
[----:B------:R-:W-:Y:S01]  /*59c0*/  ISETP.LT.OR P6, PT, R7, 0x5a, !P1 ;  /* 0x0000005a0700780c */ /* 0x000fe20004fc1670 */
[----:B------:R-:W-:Y:S01]  /*59d0*/  FMUL R0, R87, R0 ;  /* 0x0000000057007220 */ /* 0x000fe20000400000 */
[----:B------:R-:W-:Y:S01]  /*59e0*/  F2FP.SATFINITE.E4M3.F32.PACK_AB_MERGE_C R81, RZ, R81, RZ ;  /* 0x00000051ff51723e */ /* 0x000fe200048070ff */
[----:B------:R2:W-:Y:S01]  /*59f0*/  @!P2 STG.E.U8 desc[UR12][R8.64+0x50], R13 ;  /* 0x0000500d0800a986 */ /* 0x0005e2000c10110c */
[----:B------:R-:W-:-:S02]  /*5a00*/  ISETP.LT.OR P2, PT, R7, 0x51, !P0 ;  /* 0x000000510700780c */ /* 0x000fc40004741670 */
[----:B0-----:R-:W-:Y:S01]  /*5a10*/  F2FP.SATFINITE.E4M3.F32.PACK_AB_MERGE_C R3, RZ, R66, RZ ;  /* 0x00000042ff03723e */ /* 0x001fe200048070ff */
[----:B------:R-:W-:Y:S01]  /*5a20*/  @!P3 STG.E.U8 desc[UR12][R8.64+0x51], R65 ;  /* 0x000051410800b986 */ /* 0x000fe2000c10110c */
[----:B-1----:R-:W-:Y:S02]  /*5a30*/  F2FP.SATFINITE.E4M3.F32.PACK_AB_MERGE_C R5, RZ, R68, RZ ;  /* 0x00000044ff05723e */ /* 0x002fe400048070ff */
[C---:B------:R-:W-:Y:S01]  /*5a40*/  ISETP.LT.OR P3, PT, R7.reuse, 0x5a, !P0 ;  /* 0x0000005a0700780c */ /* 0x040fe20004761670 */
[----:B------:R-:W-:Y:S01]  /*5a50*/  @!P4 STG.E.U8 desc[UR12][R10.64+0x51], R67 ;  /* 0x000051430a00c986 */ /* 0x000fe2000c10110c */
[C---:B------:R-:W-:Y:S02]  /*5a60*/  ISETP.LT.OR P4, PT, R7.reuse, 0x61, !P1 ;  /* 0x000000610700780c */ /* 0x040fe40004f81670 */
[----:B------:R-:W-:Y:S02]  /*5a70*/  F2FP.SATFINITE.E4M3.F32.PACK_AB_MERGE_C R83, RZ, R83, RZ ;  /* 0x00000053ff53723e */ /* 0x000fe400048070ff */
[----:B--2---:R-:W-:Y:S01]  /*5a80*/  F2FP.SATFINITE.E4M3.F32.PACK_AB_MERGE_C R13, RZ, R74, RZ ;  /* 0x0000004aff0d723e */ /* 0x004fe200048070ff */
[----:B------:R0:W-:Y:S01]  /*5a90*/  @!P2 STG.E.U8 desc[UR12][R10.64+0x50], R3 ;  /* 0x000050030a00a986 */ /* 0x0001e2000c10110c */
[----:B------:R-:W-:-:S02]  /*5aa0*/  ISETP.LT.OR P2, PT, R7, 0x59, !P0 ;  /* 0x000000590700780c */ /* 0x000fc40004741670 */
[----:B------:R-:W-:Y:S01]  /*5ab0*/  F2FP.SATFINITE.E4M3.F32.PACK_AB_MERGE_C R85, RZ, R85, RZ ;  /* 0x00000055ff55723e */ /* 0x000fe200048070ff */
[----:B------:R1:W-:Y:S01]  /*5ac0*/  @!P5 STG.E.U8 desc[UR12][R8.64+0x58], R5 ;  /* 0x000058050800d986 */ /* 0x0003e2000c10110c */
[----:B------:R-:W-:-:S03]  /*5ad0*/  ISETP.LT.OR P5, PT, R7, 0x62, !P1 ;  /* 0x000000620700780c */ /* 0x000fc60004fa1670 */
[----:B------:R-:W-:Y:S01]  /*5ae0*/  @!P6 STG.E.U8 desc[UR12][R8.64+0x59], R69 ;  /* 0x000059450800e986 */ /* 0x000fe2000c10110c */
[C---:B------:R-:W-:Y:S02]  /*5af0*/  ISETP.LT.OR P6, PT, R7.reuse, 0x61, !P0 ;  /* 0x000000610700780c */ /* 0x040fe400047c1670 */
[----:B0-----:R-:W-:Y:S01]  /*5b00*/  F2FP.SATFINITE.E4M3.F32.PACK_AB_MERGE_C R3, RZ, R70, RZ ;  /* 0x00000046ff03723e */ /* 0x001fe200048070ff */
[----:B------:R-:W-:Y:S01]  /*5b10*/  @!P3 STG.E.U8 desc[UR12][R10.64+0x59], R71 ;  /* 0x000059470a00b986 */ /* 0x000fe2000c10110c */
[C---:B------:R-:W-:Y:S02]  /*5b20*/  ISETP.LT.OR P3, PT, R7.reuse, 0x69, !P1 ;  /* 0x000000690700780c */ /* 0x040fe40004f61670 */
[----:B-1----:R-:W-:Y:S01]  /*5b30*/  F2FP.SATFINITE.E4M3.F32.PACK_AB_MERGE_C R5, RZ, R72, RZ ;  /* 0x00000048ff05723e */ /* 0x002fe200048070ff */
[----:B------:R0:W-:Y:S01]  /*5b40*/  @!P2 STG.E.U8 desc[UR12][R10.64+0x58], R3 ;  /* 0x000058030a00a986 */ /* 0x0001e2000c10110c */
[----:B------:R-:W-:-:S03]  /*5b50*/  ISETP.LT.OR P2, PT, R7, 0x62, !P0 ;  /* 0x000000620700780c */ /* 0x000fc60004741670 */
[----:B------:R1:W-:Y:S01]  /*5b60*/  @!P4 STG.E.U8 desc[UR12][R8.64+0x60], R5 ;  /* 0x000060050800c986 */ /* 0x0003e2000c10110c */
[----:B------:R-:W-:-:S03]  /*5b70*/  ISETP.LT.OR P4, PT, R7, 0x69, !P0 ;  /* 0x000000690700780c */ /* 0x000fc60004781670 */
[----:B------:R-:W-:Y:S01]  /*5b80*/  @!P5 STG.E.U8 desc[UR12][R8.64+0x61], R73 ;  /* 0x000061490800d986 */ /* 0x000fe2000c10110c */
[----:B------:R-:W-:-:S03]  /*5b90*/  ISETP.LT.OR P5, PT, R7, 0x6a, !P0 ;  /* 0x0000006a0700780c */ /* 0x000fc600047a1670 */
[----:B------:R2:W-:Y:S01]  /*5ba0*/  @!P6 STG.E.U8 desc[UR12][R10.64+0x60], R13 ;  /* 0x0000600d0a00e986 */ /* 0x0005e2000c10110c */
[C---:B------:R-:W-:Y:S02]  /*5bb0*/  ISETP.LT.OR P6, PT, R7.reuse, 0x6a, !P1 ;  /* 0x0000006a0700780c */ /* 0x040fe40004fc1670 */
[----:B0-----:R-:W-:Y:S01]  /*5bc0*/  F2FP.SATFINITE.E4M3.F32.PACK_AB_MERGE_C R3, RZ, R76, RZ ;  /* 0x0000004cff03723e */ /* 0x001fe200048070ff */
[----:B------:R-:W-:Y:S01]  /*5bd0*/  @!P2 STG.E.U8 desc[UR12][R10.64+0x61], R75 ;  /* 0x0000614b0a00a986 */ /* 0x000fe2000c10110c */
[C---:B------:R-:W-:Y:S02]  /*5be0*/  ISETP.LT.OR P2, PT, R7.reuse, 0x71, !P1 ;  /* 0x000000710700780c */ /* 0x040fe40004f41670 */
[----:B-1----:R-:W-:Y:S01]  /*5bf0*/  F2FP.SATFINITE.E4M3.F32.PACK_AB_MERGE_C R5, RZ, R78, RZ ;  /* 0x0000004eff05723e */ /* 0x002fe200048070ff */
[----:B------:R0:W-:Y:S01]  /*5c00*/  @!P3 STG.E.U8 desc[UR12][R8.64+0x68], R3 ;  /* 0x000068030800b986 */ /* 0x0001e2000c10110c */
[----:B------:R-:W-:Y:S02]  /*5c10*/  ISETP.LT.OR P3, PT, R7, 0x72, !P1 ;  /* 0x000000720700780c */ /* 0x000fe40004f61670 */
[----:B--2---:R-:W-:-:S03]  /*5c20*/  F2FP.SATFINITE.E4M3.F32.PACK_AB_MERGE_C R13, RZ, R80, RZ ;  /* 0x00000050ff0d723e */ /* 0x004fc600048070ff */
[----:B------:R-:W-:Y:S01]  /*5c30*/  @!P6 STG.E.U8 desc[UR12][R8.64+0x69], R77 ;  /* 0x0000694d0800e986 */ /* 0x000fe2000c10110c */
[C---:B------:R-:W-:Y:S02]  /*5c40*/  ISETP.LT.OR P6, PT, R7.reuse, 0x79, !P1 ;  /* 0x000000790700780c */ /* 0x040fe40004fc1670 */
[C---:B------:R-:W-:Y:S01]  /*5c50*/  ISETP.LT.OR P1, PT, R7.reuse, 0x7a, !P1 ;  /* 0x0000007a0700780c */ /* 0x040fe20004f21670 */
[----:B------:R1:W-:Y:S01]  /*5c60*/  @!P4 STG.E.U8 desc[UR12][R10.64+0x68], R5 ;  /* 0x000068050a00c986 */ /* 0x0003e2000c10110c */
[C---:B------:R-:W-:Y:S02]  /*5c70*/  ISETP.LT.OR P4, PT, R7.reuse, 0x71, !P0 ;  /* 0x000000710700780c */ /* 0x040fe40004781670 */
[----:B0-----:R-:W-:Y:S01]  /*5c80*/  F2FP.SATFINITE.E4M3.F32.PACK_AB_MERGE_C R3, RZ, R82, RZ ;  /* 0x00000052ff03723e */ /* 0x001fe200048070ff */
[----:B------:R-:W-:Y:S01]  /*5c90*/  @!P5 STG.E.U8 desc[UR12][R10.64+0x69], R79 ;  /* 0x0000694f0a00d986 */ /* 0x000fe2000c10110c */
[----:B------:R-:W-:-:S03]  /*5ca0*/  ISETP.LT.OR P5, PT, R7, 0x72, !P0 ;  /* 0x000000720700780c */ /* 0x000fc600047a1670 */
[----:B------:R0:W-:Y:S01]  /*5cb0*/  @!P2 STG.E.U8 desc[UR12][R8.64+0x70], R13 ;  /* 0x0000700d0800a986 */ /* 0x0001e2000c10110c */
[C---:B------:R-:W-:Y:S02]  /*5cc0*/  ISETP.LT.OR P2, PT, R7.reuse, 0x79, !P0 ;  /* 0x000000790700780c */ /* 0x040fe40004741670 */
[----:B------:R-:W-:Y:S01]  /*5cd0*/  ISETP.LT.OR P0, PT, R7, 0x7a, !P0 ;  /* 0x0000007a0700780c */ /* 0x000fe20004701670 */
[----:B------:R2:W-:Y:S01]  /*5ce0*/  @!P3 STG.E.U8 desc[UR12][R8.64+0x71], R81 ;  /* 0x000071510800b986 */ /* 0x0005e2000c10110c */
[----:B-1----:R-:W-:Y:S02]  /*5cf0*/  F2FP.SATFINITE.E4M3.F32.PACK_AB_MERGE_C R5, RZ, R84, RZ ;  /* 0x00000054ff05723e */ /* 0x002fe400048070ff */
[----:B------:R-:W-:Y:S01]  /*5d00*/  F2FP.SATFINITE.E4M3.F32.PACK_AB_MERGE_C R7, RZ, R86, RZ ;  /* 0x00000056ff07723e */ /* 0x000fe200048070ff */
[----:B------:R2:W-:Y:S04]  /*5d10*/  @!P4 STG.E.U8 desc[UR12][R10.64+0x70], R3 ;  /* 0x000070030a00c986 */ /* 0x0005e8000c10110c */
[----:B------:R2:W-:Y:S01]  /*5d20*/  @!P5 STG.E.U8 desc[UR12][R10.64+0x71], R83 ;  /* 0x000071530a00d986 */ /* 0x0005e2000c10110c */
[----:B0-----:R-:W-:-:S03]  /*5d30*/  F2FP.SATFINITE.E4M3.F32.PACK_AB_MERGE_C R13, RZ, R0, RZ ;  /* 0x00000000ff0d723e */ /* 0x001fc600048070ff */
[----:B------:R2:W-:Y:S04]  /*5d40*/  @!P6 STG.E.U8 desc[UR12][R8.64+0x78], R5 ;  /* 0x000078050800e986 */ /* 0x0005e8000c10110c */
[----:B------:R2:W-:Y:S04]  /*5d50*/  @!P1 STG.E.U8 desc[UR12][R8.64+0x79], R85 ;  /* 0x0000795508009986 */ /* 0x0005e8000c10110c */
[----:B------:R2:W-:Y:S01]  /*5d60*/  @!P2 STG.E.U8 desc[UR12][R10.64+0x78], R7 ;  /* 0x000078070a00a986 */ /* 0x0005e2000c10110c */
[----:B------:R-:W-:Y:S05]  /*5d70*/  @P0 EXIT ;  /* 0x000000000000094d */ /* 0x000fea0003800000 */
[----:B------:R-:W-:Y:S01]  /*5d80*/  STG.E.U8 desc[UR12][R10.64+0x79], R13 ;  /* 0x0000790d0a007986 */ /* 0x000fe2000c10110c */
[----:B------:R-:W-:Y:S05]  /*5d90*/  EXIT ;  /* 0x000000000000794d */ /* 0x000fea0003800000 */
.L_x_14:
[----:B------:R-:W-:-:S13]  /*5da0*/  ISETP.NE.AND P0, PT, R8, RZ, PT ;  /* 0x000000ff0800720c */ /* 0x000fda0003f05270 */
[----:B------:R-:W-:Y:S05]  /*5db0*/  @P0 EXIT ;  /* 0x000000000000094d */ /* 0x000fea0003800000 */
[----:B------:R-:W-:-:S13]  /*5dc0*/  ELECT P0, URZ, PT ;  /* 0x00000000003f782f */ /* 0x000fda0003800000 */
[----:B------:R-:W-:Y:S05]  /*5dd0*/  @!P0 BRA `(.L_x_157) ;  /* 0x00000008000c8947 */ /* 0x000fea0003800000 */
[----:B------:R-:W-:-:S13]  /*5de0*/  ISETP.GE.AND P0, PT, R5, 0x1, PT ;  /* 0x000000010500780c */ /* 0x000fda0003f06270 */
[----:B------:R-:W-:Y:S05]  /*5df0*/  @!P0 BRA `(.L_x_157) ;  /* 0x0000000800048947 */ /* 0x000fea0003800000 */
[----:B------:R-:W2:Y:S01]  /*5e00*/  S2R R4, SR_CgaCtaId ;  /* 0x0000000000047919 */ /* 0x000ea20000008800 */
[----:B------:R-:W-:Y:S01]  /*5e10*/  IMAD.SHL.U32 R21, R11, 0x40, RZ ;  /* 0x000000400b157824 */ /* 0x000fe200078e00ff */
[----:B------:R-:W-:Y:S01]  /*5e20*/  ULDC UR4, c[0x0][0x384] ;  /* 0x0000e10000047ab9 */ /* 0x000fe20000000800 */
[----:B------:R-:W-:Y:S01]  /*5e30*/  LOP3.LUT P0, RZ, R10, 0x1f, RZ, 0xc0, !PT ;  /* 0x0000001f0aff7812 */ /* 0x000fe2000780c0ff */
[----:B------:R-:W-:Y:S01]  /*5e40*/  ULDC UR5, c[0x0][0x388] ;  /* 0x0000e20000057ab9 */ /* 0x000fe20000000800 */
[----:B------:R-:W-:Y:S01]  /*5e50*/  ISETP.NE.AND P1, PT, R15, RZ, PT ;  /* 0x000000ff0f00720c */ /* 0x000fe20003f25270 */
[----:B------:R-:W-:Y:S01]  /*5e60*/  VIADD R22, R5, 0x1 ;  /* 0x0000000105167836 */ /* 0x000fe20000000000 */
[----:B------:R-:W-:Y:S01]  /*5e70*/  ISETP.NE.OR P0, PT, R15, RZ, !P0 ;  /* 0x000000ff0f00720c */ /* 0x000fe20004705670 */
[----:B---3-5:R-:W-:Y:S01]  /*5e80*/  IMAD.MOV.U32 R6, RZ, RZ, 0x1 ;  /* 0x00000001ff067424 */ /* 0x028fe200078e00ff */
[----:B------:R-:W-:Y:S01]  /*5e90*/  LOP3.LUT R20, R3, 0x2, RZ, 0xfc, !PT ;  /* 0x0000000203147812 */ /* 0x000fe200078efcff */
[----:B01----:R-:W-:Y:S01]  /*5ea0*/  IMAD.MOV.U32 R7, RZ, RZ, RZ ;  /* 0x000000ffff077224 */ /* 0x003fe200078e00ff */
[----:B------:R-:W-:-:S02]  /*5eb0*/  CS2R R8, SRZ ;  /* 0x0000000000087805 */ /* 0x000fc4000001ff00 */
[----:B------:R-:W-:Y:S01]  /*5ec0*/  CS2R R10, SRZ ;  /* 0x00000000000a7805 */ /* 0x000fe2000001ff00 */
[----:B--2---:R-:W-:-:S05]  /*5ed0*/  IMAD.SHL.U32 R0, R4, 0x40, RZ ;  /* 0x0000004004007824 */ /* 0x004fca00078e00ff */
[----:B------:R-:W-:-:S05]  /*5ee0*/  LOP3.LUT R0, R0, 0x40, RZ, 0xc0, !PT ;  /* 0x0000004000007812 */ /* 0x000fca00078ec0ff */
[----:B------:R-:W-:Y:S02]  /*5ef0*/  IMAD R2, R13, 0x80, R0 ;  /* 0x000000800d027824 */ /* 0x000fe400078e0200 */
[----:B------:R-:W-:Y:S02]  /*5f00*/  IMAD.SHL.U32 R0, R4, 0x1000, RZ ;  /* 0x0000100004007824 */ /* 0x000fe400078e00ff */
[----:B------:R-:W-:-:S03]  /*5f10*/  IMAD.HI.U32 R4, R21, UR4, RZ ;  /* 0x0000000415047c27 */ /* 0x000fc6000f8e00ff */
[----:B------:R-:W-:Y:S02]  /*5f20*/  LOP3.LUT R0, R0, 0x1000, RZ, 0xc0, !PT ;  /* 0x0000100000007812 */ /* 0x000fe400078ec0ff */
[----:B------:R-:W-:-:S07]  /*5f30*/  SHF.R.U32.HI R4, RZ, UR5, R4 ;  /* 0x00000005ff047c19 */ /* 0x000fce0008011604 */
.L_x_161:
[----:B------:R-:W0:Y:S01]  /*5f40*/  S2R R13, SR_CgaCtaId ;  /* 0x00000000000d7919 */ /* 0x000e220000008800 */
[----:B------:R-:W-:-:S04]  /*5f50*/  MOV R12, 0x400 ;  /* 0x00000400000c7802 */ /* 0x000fc80000000f00 */
[----:B0-----:R-:W-:Y:S02]  /*5f60*/  LEA R18, R13, R12, 0x18 ;  /* 0x0000000c0d127211 */ /* 0x001fe400078ec0ff */
[----:B------:R-:W-:-:S03]  /*5f70*/  SHF.L.U32 R12, R6, 0x1f, RZ ;  /* 0x0000001f060c7819 */ /* 0x000fc600000006ff */
[----:B------:R-:W-:-:S07]  /*5f80*/  IMAD R19, R7, 0x8, R18 ;  /* 0x0000000807137824 */ /* 0x000fce00078e0212 */
.L_x_158:
[----:B0-----:R0:W1:Y:S02]  /*5f90*/  SYNCS.PHASECHK.TRANS64.TRYWAIT P2, [R19+URZ+0x36090], R12 ;  /* 0x0360900c130075a7 */ /* 0x001064000804017f */
[----:B-1----:R-:W-:Y:S05]  /*5fa0*/  @!P2 NANOSLEEP.SYNCS 0x989680 ;  /* 0x009896800000a95d */ /* 0x002fea0003900000 */
[----:B------:R-:W1:Y:S02]  /*5fb0*/  @!P2 SYNCS.PHASECHK.TRANS64 P2, [R19+URZ+0x36090], R12 ;  /* 0x0360900c1300a5a7 */ /* 0x000e64000804007f */
[----:B-1----:R-:W-:Y:S05]  /*5fc0*/  @!P2 BRA `(.L_x_158) ;  /* 0xfffffffc00f0a947 */ /* 0x002fea000383ffff */
[----:B0-----:R-:W0:Y:S02]  /*5fd0*/  @!P1 LDC R12, c[0x0][0x580] ;  /* 0x00016000ff0c9b82 */ /* 0x001e240000000800 */
[----:B0-----:R0:W-:Y:S02]  /*5fe0*/  @!P1 SYNCS.ARRIVE.TRANS64 RZ, [R19+URZ+0x36000], R12 ;  /* 0x0360000c13ff99a7 */ /* 0x0011e4000800003f */
[----:B0-----:R-:W-:-:S04]  /*5ff0*/  PRMT R12, R20, 0x9910, RZ ;  /* 0x00009910140c7816 */ /* 0x001fc800000000ff */
[----:B------:R-:W-:-:S13]  /*6000*/  ISETP.NE.AND P2, PT, R12, 0x2, PT ;  /* 0x000000020c00780c */ /* 0x000fda0003f45270 */
[----:B------:R-:W-:Y:S05]  /*6010*/  @P2 BRA `(.L_x_159) ;  /* 0x0000000000042947 */ /* 0x000fea0003800000 */
[----:B------:R-:W-:Y:S01]  /*6020*/  BPT.TRAP 0x1 ;  /* 0x000000040000795c */ /* 0x000fe20000300000 */
.L_x_159:
[----:B------:R-:W-:Y:S05]  /*6030*/  @P0 BRA `(.L_x_160) ;  /* 0x0000000000040947 */ /* 0x000fea0003800000 */
[----:B------:R-:W-:Y:S01]  /*6040*/  BPT.TRAP 0x1 ;  /* 0x000000040000795c */ /* 0x000fe20000300000 */
.L_x_160:
[----:B------:R-:W0:Y:S01]  /*6050*/  LDC R14, c[0x0][0x380] ;  /* 0x0000e000ff0e7b82 */ /* 0x000e220000000800 */
[----:B------:R-:W-:Y:S01]  /*6060*/  R2UR UR4, R4 ;  /* 0x00000000040472ca */ /* 0x000fe200000e0000 */
[----:B------:R-:W-:Y:S01]  /*6070*/  ULDC UR14, c[0x0][0x38c] ;  /* 0x0000e300000e7ab9 */ /* 0x000fe20000000800 */
[----:B------:R-:W-:Y:S01]  /*6080*/  R2UR UR13, R21 ;  /* 0x00000000150d72ca */ /* 0x000fe200000e0000 */
[----:B------:R-:W-:Y:S01]  /*6090*/  UISETP.NE.AND UP0, UPT, UR14, 0x1, UPT ;  /* 0x000000010e00788c */ /* 0x000fe2000bf05270 */
[----:B------:R-:W-:Y:S01]  /*60a0*/  R2UR UR25, R18 ;  /* 0x00000000121972ca */ /* 0x000fe200000e0000 */
[----:B------:R-:W-:Y:S01]  /*60b0*/  ULDC UR24, c[0x0][0x398] ;  /* 0x0000e60000187ab9 */ /* 0x000fe20000000800 */
[----:B------:R-:W-:Y:S01]  /*60c0*/  R2UR UR17, R19 ;  /* 0x00000000131172ca */ /* 0x000fe200000e0000 */
[----:B------:R-:W1:Y:S01]  /*60d0*/  LDC.64 R12, c[0x0][0x3f8] ;  /* 0x0000fe00ff0c7b82 */ /* 0x000e620000000a00 */
[----:B------:R-:W-:Y:S01]  /*60e0*/  R2UR UR18, R10 ;  /* 0x000000000a1272ca */ /* 0x000fe200000e0000 */
[----:B------:R-:W-:Y:S01]  /*60f0*/  ULDC UR12, c[0x0][0x3ec] ;  /* 0x0000fb00000c7ab9 */ /* 0x000fe20000000800 */
[----:B------:R-:W-:Y:S01]  /*6100*/  R2UR UR16, R7 ;  /* 0x00000000071072ca */ /* 0x000fe200000e0000 */
[----:B------:R-:W-:Y:S01]  /*6110*/  VIADD R22, R22, 0xffffffff ;  /* 0xffffffff16167836 */ /* 0x000fe20000000000 */
[----:B------:R-:W-:Y:S01]  /*6120*/  ULDC.64 UR28, c[0x0][0x198] ;  /* 0x00006600001c7ab9 */ /* 0x000fe20000000a00 */
[----:B------:R-:W-:Y:S01]  /*6130*/  ULDC.64 UR20, c[0x0][0x3f0] ;  /* 0x0000fc0000147ab9 */ /* 0x000fe20000000a00 */
[----:B------:R-:W-:Y:S01]  /*6140*/  @UP0 ULDC.64 UR8, c[0x0][0x390] ;  /* 0x0000e40000080ab9 */ /* 0x000fe20000000a00 */
[----:B------:R-:W1:Y:S01]  /*6150*/  LDC.64 R16, c[0x0][0x3d0] ;  /* 0x0000f400ff107b82 */ /* 0x000e620000000a00 */
[----:B------:R-:W-:Y:S01]  /*6160*/  ISETP.GT.AND P6, PT, R22, 0x1, PT ;  /* 0x000000011600780c */ /* 0x000fe20003fc4270 */
[----:B------:R-:W-:Y:S01]  /*6170*/  UMOV UR32, 0x30000 ;  /* 0x0003000000207882 */ /* 0x000fe20000000000 */
[----:B------:R-:W-:Y:S01]  /*6180*/  UMOV UR26, 0x0 ;  /* 0x00000000001a7882 */ /* 0x000fe20000000000 */
[----:B------:R-:W-:-:S02]  /*6190*/  UIADD3 UR17, UR17, 0x36000, URZ ;  /* 0x0003600011117890 */ /* 0x000fc4000fffe03f */
[----:B------:R-:W-:Y:S01]  /*61a0*/  USHF.L.U32 UR18, UR18, 0x6, URZ ;  /* 0x0000000612127899 */ /* 0x000fe2000800063f */
[----:B0-----:R-:W-:Y:S01]  /*61b0*/  ISETP.NE.AND P2, PT, R14, 0x1, PT ;  /* 0x000000010e00780c */ /* 0x001fe20003f45270 */
[----:B------:R-:W0:Y:S01]  /*61c0*/  LDC.64 R18, c[0x0][0x3e0] ;  /* 0x0000f800ff127b82 */ /* 0x000e220000000a00 */
[----:B------:R-:W-:Y:S01]  /*61d0*/  ULEA UR16, UR16, UR25, 0xc ;  /* 0x0000001910107291 */ /* 0x000fe2000f8e603f */
[----:B------:R-:W-:-:S10]  /*61e0*/  UMOV UR27, 0x10000000 ;  /* 0x10000000001b7882 */ /* 0x000fd40000000000 */
[----:B------:R-:W-:Y:S01]  /*61f0*/  @P2 IMAD.U32 R15, RZ, RZ, UR4 ;  /* 0x00000004ff0f2e24 */ /* 0x000fe2000f8e00ff */
[----:B------:R-:W-:Y:S01]  /*6200*/  ULDC.64 UR4, c[0x0][0x3c8] ;  /* 0x0000f20000047ab9 */ /* 0x000fe20000000a00 */
[----:B-1----:R-:W-:-:S03]  /*6210*/  IMAD R13, R9, R16, R13 ;  /* 0x00000010090d7224 */ /* 0x002fc600078e020d */
[----:B------:R-:W-:Y:S01]  /*6220*/  @P2 R2UR UR13, R15 ;  /* 0x000000000f0d22ca */ /* 0x000fe200000e0000 */
[----:B------:R-:W-:Y:S01]  /*6230*/  IMAD R12, R11, UR5, R12 ;  /* 0x000000050b0c7c24 */ /* 0x000fe2000f8e020c */
[----:B------:R-:W1:Y:S03]  /*6240*/  LDC R15, c[0x0][0x400] ;  /* 0x00010000ff0f7b82 */ /* 0x000e660000000800 */
[----:B------:R-:W-:Y:S02]  /*6250*/  IMAD.U32 R13, R13, 0x20, R12 ;  /* 0x000000200d0d7824 */ /* 0x000fe400078e000c */
[----:B------:R-:W-:-:S05]  /*6260*/  VIADD R12, R10, 0x1 ;  /* 0x000000010a0c7836 */ /* 0x000fca0000000000 */
[----:B------:R-:W-:Y:S01]  /*6270*/  ISETP.NE.AND P2, PT, R12, UR15, PT ;  /* 0x0000000f0c007c0c */ /* 0x000fe2000bf45270 */
[----:B------:R-:W-:Y:S02]  /*6280*/  UIADD3 UR6, -UR13, URZ, URZ ;  /* 0x0000003f0d067290 */ /* 0x000fe4000fffe13f */
[----:B------:R-:W-:-:S04]  /*6290*/  UMOV UR5, UR13 ;  /* 0x0000000d00057c82 */ /* 0x000fc80008000000 */
[----:B------:R-:W-:Y:S01]  /*62a0*/  IMAD R14, R14, UR6, R21 ;  /* 0x000000060e0e7c24 */ /* 0x000fe2000f8e0215 */
[----:B------:R-:W-:Y:S02]  /*62b0*/  UIMAD.WIDE.U32 UR6, UR13, UR8, URZ ;  /* 0x000000080d0672a5 */ /* 0x000fe4000f8e003f */
[----:B------:R-:W-:Y:S02]  /*62c0*/  UIADD3 UR6, UP1, UR28, 0xf0, URZ ;  /* 0x000000f01c067890 */ /* 0x000fe4000ff3e03f */
[----:B------:R-:W-:Y:S01]  /*62d0*/  @UP0 USHF.R.U32.HI UR5, URZ, UR9, UR7 ;  /* 0x000000093f050299 */ /* 0x000fe20008011607 */
[----:B------:R-:W-:Y:S01]  /*62e0*/  R2UR UR19, R14 ;  /* 0x000000000e1372ca */ /* 0x000fe200000e0000 */
[----:B------:R-:W-:Y:S01]  /*62f0*/  UISETP.NE.AND UP0, UPT, UR24, 0x1, UPT ;  /* 0x000000011800788c */ /* 0x000fe2000bf05270 */
[----:B-1----:R-:W-:Y:S01]  /*6300*/  IMAD R10, R8, R17, R15 ;  /* 0x00000011080a7224 */ /* 0x002fe200078e020f */
[----:B------:R-:W-:Y:S01]  /*6310*/  ULDC.64 UR8, c[0x0][0x3c0] ;  /* 0x0000f00000087ab9 */ /* 0x000fe20000000a00 */
[----:B------:R-:W-:Y:S01]  /*6320*/  VIADD R15, R11, 0x1 ;  /* 0x000000010b0f7836 */ /* 0x000fe20000000000 */
[----:B------:R-:W-:Y:S01]  /*6330*/  UIADD3 UR7, -UR5, URZ, URZ ;  /* 0x0000003f05077290 */ /* 0x000fe2000fffe13f */
[----:B------:R-:W-:Y:S01]  /*6340*/  @P2 IMAD.MOV R15, RZ, RZ, R11 ;  /* 0x000000ffff0f2224 */ /* 0x000fe200078e020b */
[----:B------:R-:W-:Y:S01]  /*6350*/  UMOV UR22, UR5 ;  /* 0x0000000500167c82 */ /* 0x000fe20008000000 */
[----:B------:R-:W-:Y:S01]  /*6360*/  IMAD.U32 R10, R10, 0x400, R13 ;  /* 0x000004000a0a7824 */ /* 0x000fe200078e000d */
[----:B------:R-:W-:Y:S01]  /*6370*/  UIMAD UR7, UR14, UR7, UR13 ;  /* 0x000000070e0772a4 */ /* 0x000fe2000f8e020d */
[----:B------:R-:W-:Y:S01]  /*6380*/  IMAD R13, R7, 0x2000, R0 ;  /* 0x00002000070d7824 */ /* 0x000fe200078e0200 */
[----:B0-----:R-:W-:Y:S01]  /*6390*/  ISETP.NE.AND P3, PT, R15, R18, PT ;  /* 0x000000120f00720c */ /* 0x001fe20003f65270 */
[----:B------:R-:W-:Y:S01]  /*63a0*/  @UP0 ULDC UR10, c[0x0][0x39c] ;  /* 0x0000e700000a0ab9 */ /* 0x000fe20000000800 */
[----:B------:R-:W-:Y:S01]  /*63b0*/  @UP0 ULDC UR31, c[0x0][0x3a0] ;  /* 0x0000e800001f0ab9 */ /* 0x000fe20000000800 */
[----:B------:R-:W-:Y:S01]  /*63c0*/  UIMAD.WIDE.U32 UR10, UR5, UR10, URZ ;  /* 0x0000000a050a72a5 */ /* 0x000fe2000f8e003f */
[----:B------:R-:W-:Y:S01]  /*63d0*/  R2UR UR30, R10 ;  /* 0x000000000a1e72ca */ /* 0x000fe200000e0000 */
[----:B------:R-:W-:Y:S01]  /*63e0*/  VIADD R14, R9, 0x1 ;  /* 0x00000001090e7836 */ /* 0x000fe20000000000 */
[----:B------:R-:W-:Y:S01]  /*63f0*/  R2UR UR23, R13 ;  /* 0x000000000d1772ca */ /* 0x000fe200000e0000 */
[----:B------:R-:W-:Y:S01]  /*6400*/  @UP0 USHF.R.U32.HI UR22, URZ, UR31, UR11 ;  /* 0x0000001f3f160299 */ /* 0x000fe2000801160b */
[----:B------:R-:W-:Y:S01]  /*6410*/  R2UR UR13, R9 ;  /* 0x00000000090d72ca */ /* 0x000fe200000e0000 */
[----:B------:R-:W-:Y:S01]  /*6420*/  UIMAD UR19, UR19, UR8, UR12 ;  /* 0x00000008131372a4 */ /* 0x000fe2000f8e020c */
[----:B------:R-:W-:Y:S01]  /*6430*/  R2UR UR12, R11 ;  /* 0x000000000b0c72ca */ /* 0x000fe200000e0000 */
[----:B------:R-:W-:Y:S01]  /*6440*/  UIADD3 UR8, -UR22, URZ, URZ ;  /* 0x0000003f16087290 */ /* 0x000fe2000fffe13f */
[----:B------:R-:W-:Y:S01]  /*6450*/  R2UR UR11, R2 ;  /* 0x00000000020b72ca */ /* 0x000fe200000e0000 */
[----:B------:R-:W-:Y:S01]  /*6460*/  @P3 IMAD.MOV R14, RZ, RZ, R9 ;  /* 0x000000ffff0e3224 */ /* 0x000fe200078e0209 */
[----:B------:R-:W-:Y:S01]  /*6470*/  UIADD3 UR28, UP2, UR28, 0x270, URZ ;  /* 0x000002701c1c7890 */ /* 0x000fe2000ff5e03f */
[----:B------:R-:W-:Y:S01]  /*6480*/  R2UR UR14, R8 ;  /* 0x00000000080e72ca */ /* 0x000fe200000e0000 */
[----:B------:R-:W-:Y:S01]  /*6490*/  UIMAD UR5, UR24, UR8, UR5 ;  /* 0x00000008180572a4 */ /* 0x000fe2000f8e0205 */
[----:B------:R-:W-:Y:S01]  /*64a0*/  VIADD R7, R7, 0x1 ;  /* 0x0000000107077836 */ /* 0x000fe20000000000 */
[----:B------:R-:W-:Y:S01]  /*64b0*/  ISETP.NE.AND P4, PT, R14, R19, PT ;  /* 0x000000130e00720c */ /* 0x000fe20003f85270 */
[----:B------:R-:W-:Y:S01]  /*64c0*/  UIMAD UR20, UR7, UR9, UR20 ;  /* 0x00000009071472a4 */ /* 0x000fe2000f8e0214 */
[----:B------:R-:W-:Y:S01]  /*64d0*/  VIADD R13, R8, 0x1 ;  /* 0x00000001080d7836 */ /* 0x000fe20000000000 */
[----:B------:R-:W-:Y:S01]  /*64e0*/  UIMAD UR21, UR5, UR4, UR21 ;  /* 0x00000004051572a4 */ /* 0x000fe2000f8e0215 */
[C---:B------:R-:W-:Y:S01]  /*64f0*/  ISETP.NE.AND P5, PT, R7.reuse, 0x12, PT ;  /* 0x000000120700780c */ /* 0x040fe20003fa5270 */
[----:B------:R-:W-:Y:S01]  /*6500*/  UIADD3.X UR7, URZ, UR29, URZ, UP1, !UPT ;  /* 0x0000001d3f077290 */ /* 0x000fe20008ffe43f */
[----:B------:R-:W-:Y:S01]  /*6510*/  SEL R10, R12, RZ, P2 ;  /* 0x000000ff0c0a7207 */ /* 0x000fe20001000000 */
[----:B------:R-:W-:Y:S01]  /*6520*/  UPRMT UR4, UR30, 0x5410, URZ ;  /* 0x000054101e047896 */ /* 0x000fe2000800003f */
[----:B------:R-:W-:Y:S01]  /*6530*/  SEL R9, RZ, 0x1, P5 ;  /* 0x00000001ff097807 */ /* 0x000fe20002800000 */
[----:B------:R-:W-:Y:S01]  /*6540*/  UIADD3 UR8, UR25, 0x12000, UR23 ;  /* 0x0001200019087890 */ /* 0x000fe2000fffe017 */
[----:B------:R-:W-:Y:S01]  /*6550*/  SEL R7, R7, RZ, P5 ;  /* 0x000000ff07077207 */ /* 0x000fe20002800000 */
[----:B------:R-:W-:Y:S01]  /*6560*/  UIADD3.X UR29, URZ, UR29, URZ, UP2, !UPT ;  /* 0x0000001d3f1d7290 */ /* 0x000fe200097fe43f */
[----:B------:R-:W-:Y:S01]  /*6570*/  LOP3.LUT R6, R6, R9, RZ, 0x3c, !PT ;  /* 0x0000000906067212 */ /* 0x000fe200078e3cff */
[----:B------:R-:W-:Y:S01]  /*6580*/  UMOV UR9, UR17 ;  /* 0x0000001100097c82 */ /* 0x000fe20008000000 */
[----:B------:R-:W-:Y:S01]  /*6590*/  UMOV UR10, UR18 ;  /* 0x00000012000a7c82 */ /* 0x000fe20008000000 */
[----:B------:R-:W-:Y:S01]  /*65a0*/  @P4 IMAD.MOV R13, RZ, RZ, R8 ;  /* 0x000000ffff0d4224 */ /* 0x000fe200078e0208 */
[----:B------:R4:W-:Y:S01]  /*65b0*/  UTMALDG.5D.IM2COL [UR16], [UR6], UR4 ;  /* 0x00000010060073b4 */ /* 0x0009e20008060004 */
[----:B------:R-:W-:-:S02]  /*65c0*/  SEL R11, R15, RZ, P3 ;  /* 0x000000ff0f0b7207 */ /* 0x000fc40001800000 */
[----:B------:R-:W-:Y:S01]  /*65d0*/  SEL R9, R14, RZ, P4 ;  /* 0x000000ff0e097207 */ /* 0x000fe20002000000 */
[----:B------:R-:W-:Y:S01]  /*65e0*/  IMAD.MOV.U32 R8, RZ, RZ, R13 ;  /* 0x000000ffff087224 */ /* 0x000fe200078e000d */
[----:B------:R4:W-:Y:S02]  /*65f0*/  UTMALDG.5D.MULTICAST [UR8], [UR28], UR32, desc[UR26] ;  /* 0x00001a081c0073b4 */ /* 0x0009e40008021820 */
[----:B----4-:R-:W-:Y:S05]  /*6600*/  @P6 BRA `(.L_x_161) ;  /* 0xfffffff8004c6947 */ /* 0x010fea000383ffff */
.L_x_157:
[----:B------:R-:W-:Y:S01]  /*6610*/  ISETP.GE.U32.AND P2, PT, R5, 0x12, PT ;  /* 0x000000120500780c */ /* 0x000fe20003f46070 */
[----:B------:R-:W-:Y:S05]  /*6620*/  WARPSYNC.ALL ;  /* 0x0000000000007948 */ /* 0x000fea0003800000 */
[----:B------:R-:W-:-:S07]  /*6630*/  ELECT P1, URZ, PT ;  /* 0x00000000003f782f */ /* 0x000fce0003820000 */
[----:B01-3-5:R-:W-:-:S05]  /*6640*/  @P2 IMAD.WIDE.U32 R6, R5, 0x38e38e39, RZ ;  /* 0x38e38e3905062825 */ /* 0x02bfca00078e00ff */
[----:B--2---:R-:W-:-:S04]  /*6650*/  @P2 SHF.R.U32.HI R0, RZ, 0x2, R7 ;  /* 0x00000002ff002819 */ /* 0x004fc80000011607 */
[----:B------:R-:W-:-:S04]  /*6660*/  @P2 LOP3.LUT R0, R0, 0x1, RZ, 0xc0, !PT ;  /* 0x0000000100002812 */ /* 0x000fc800078ec0ff */
[----:B------:R-:W-:Y:S01]  /*6670*/  @P2 ISETP.NE.U32.AND P0, PT, R0, 0x1, PT ;  /* 0x000000010000280c */ /* 0x000fe20003f05070 */
[----:B------:R-:W-:-:S12]  /*6680*/  @!P1 EXIT ;  /* 0x000000000000994d */ /* 0x000fd80003800000 */
[----:B------:R-:W-:Y:S01]  /*6690*/  LOP3.LUT R3, R3, 0x2, RZ, 0xfc, !PT ;  /* 0x0000000203037812 */ /* 0x000fe200078efcff */
[----:B------:R-:W-:Y:S01]  /*66a0*/  IMAD.MOV.U32 R4, RZ, RZ, 0x1 ;  /* 0x00000001ff047424 */ /* 0x000fe200078e00ff */
[----:B------:R-:W-:Y:S02]  /*66b0*/  @P2 ISETP.NE.U32.AND.EX P0, PT, RZ, RZ, PT, P0 ;  /* 0x000000ffff00220c */ /* 0x000fe40003f05100 */
[----:B------:R-:W-:Y:S02]  /*66c0*/  ISETP.NE.AND P1, PT, R3, 0x3, PT ;  /* 0x000000030300780c */ /* 0x000fe40003f25270 */
[----:B------:R-:W-:-:S11]  /*66d0*/  @P2 SEL R4, RZ, 0x1, !P0 ;  /* 0x00000001ff042807 */ /* 0x000fd60004000000 */
[----:B------:R-:W-:Y:S05]  /*66e0*/  @!P1 BRA `(.L_x_162) ;  /* 0x0000000000049947 */ /* 0x000fea0003800000 */
[----:B------:R-:W-:Y:S01]  /*66f0*/  BPT.TRAP 0x1 ;  /* 0x000000040000795c */ /* 0x000fe20000300000 */
.L_x_162:
[----:B------:R-:W0:Y:S01]  /*6700*/  S2R R7, SR_CgaCtaId ;  /* 0x0000000000077919 */ /* 0x000e220000008800 */
[----:B------:R-:W-:Y:S01]  /*6710*/  IMAD.WIDE.U32 R2, R5, 0x38e38e39, RZ ;  /* 0x38e38e3905027825 */ /* 0x000fe200078e00ff */
[----:B------:R-:W-:-:S04]  /*6720*/  MOV R0, 0x400 ;  /* 0x0000040000007802 */ /* 0x000fc80000000f00 */
[----:B------:R-:W-:Y:S02]  /*6730*/  SHF.R.U32.HI R2, RZ, 0x2, R3 ;  /* 0x00000002ff027819 */ /* 0x000fe40000011603 */
[----:B------:R-:W-:-:S03]  /*6740*/  SHF.L.U32 R3, R4, 0x1f, RZ ;  /* 0x0000001f04037819 */ /* 0x000fc600000006ff */
[----:B------:R-:W-:Y:S01]  /*6750*/  IMAD R5, R2, -0x12, R5 ;  /* 0xffffffee02057824 */ /* 0x000fe200078e0205 */
[----:B0-----:R-:W-:-:S05]  /*6760*/  LEA R0, R7, R0, 0x18 ;  /* 0x0000000007007211 */ /* 0x001fca00078ec0ff */
[----:B------:R-:W-:-:S04]  /*6770*/  VIADD R0, R0, 0x36090 ;  /* 0x0003609000007836 */ /* 0x000fc80000000000 */
[----:B------:R-:W-:-:S07]  /*6780*/  IMAD R2, R5, 0x8, R0 ;  /* 0x0000000805027824 */ /* 0x000fce00078e0200 */
.L_x_163:
[----:B0-----:R0:W1:Y:S02]  /*6790*/  SYNCS.PHASECHK.TRANS64.TRYWAIT P0, [R2+URZ], R3 ;  /* 0x00000003020075a7 */ /* 0x001064000800017f */
[----:B-1----:R-:W-:Y:S05]  /*67a0*/  @!P0 NANOSLEEP.SYNCS 0x989680 ;  /* 0x009896800000895d */ /* 0x002fea0003900000 */
[----:B------:R-:W1:Y:S02]  /*67b0*/  @!P0 SYNCS.PHASECHK.TRANS64 P0, [R2+URZ], R3 ;  /* 0x00000003020085a7 */ /* 0x000e64000800007f */
[----:B-1----:R-:W-:Y:S05]  /*67c0*/  @!P0 BRA `(.L_x_163) ;  /* 0xfffffffc00f08947 */ /* 0x002fea000383ffff */
[----:B------:R-:W-:-:S05]  /*67d0*/  VIADD R5, R5, 0x1 ;  /* 0x0000000105057836 */ /* 0x000fca0000000000 */
[----:B------:R-:W-:-:S04]  /*67e0*/  ISETP.NE.AND P0, PT, R5, 0x12, PT ;  /* 0x000000120500780c */ /* 0x000fc80003f05270 */
[----:B0-----:R-:W-:Y:S02]  /*67f0*/  SEL R3, RZ, 0x1, P0 ;  /* 0x00000001ff037807 */ /* 0x001fe40000000000 */
[----:B------:R-:W-:Y:S02]  /*6800*/  SEL R5, R5, RZ, P0 ;  /* 0x000000ff05057207 */ /* 0x000fe40000000000 */
[----:B------:R-:W-:-:S03]  /*6810*/  LOP3.LUT R7, R4, R3, RZ, 0x3c, !PT ;  /* 0x0000000304077212 */ /* 0x000fc600078e3cff */
[----:B------:R-:W-:Y:S01]  /*6820*/  IMAD R2, R5, 0x8, R0 ;  /* 0x0000000805027824 */ /* 0x000fe200078e0200 */
[----:B------:R-:W-:-:S07]  /*6830*/  SHF.L.U32 R3, R7, 0x1f, RZ ;  /* 0x0000001f07037819 */ /* 0x000fce00000006ff */
.L_x_164:
        /* <DEDUP_REMOVED lines=11> */
.L_x_165:
        /* <DEDUP_REMOVED lines=11> */
.L_x_166:
        /* <DEDUP_REMOVED lines=11> */
.L_x_167:
        /* <DEDUP_REMOVED lines=11> */
.L_x_168:
        /* <DEDUP_REMOVED lines=11> */
.L_x_169:
        /* <DEDUP_REMOVED lines=11> */
.L_x_170:
        /* <DEDUP_REMOVED lines=11> */
.L_x_171:
        /* <DEDUP_REMOVED lines=11> */
.L_x_172:
        /* <DEDUP_REMOVED lines=11> */
.L_x_173:
        /* <DEDUP_REMOVED lines=11> */
.L_x_174:
        /* <DEDUP_REMOVED lines=11> */
.L_x_175:
        /* <DEDUP_REMOVED lines=11> */
.L_x_176:
        /* <DEDUP_REMOVED lines=11> */
.L_x_177:
        /* <DEDUP_REMOVED lines=11> */
.L_x_178:
        /* <DEDUP_REMOVED lines=11> */
.L_x_179:
        /* <DEDUP_REMOVED lines=11> */
.L_x_180:
[----:B0-----:R0:W1:Y:S02]  /*7340*/  SYNCS.PHASECHK.TRANS64.TRYWAIT P0, [R5+URZ], R0 ;  /* 0x00000000050075a7 */ /* 0x001064000800017f */
[----:B-1----:R-:W-:Y:S05]  /*7350*/  @!P0 NANOSLEEP.SYNCS 0x989680 ;  /* 0x009896800000895d */ /* 0x002fea0003900000 */
[----:B------:R-:W1:Y:S02]  /*7360*/  @!P0 SYNCS.PHASECHK.TRANS64 P0, [R5+URZ], R0 ;  /* 0x00000000050085a7 */ /* 0x000e64000800007f */
[----:B-1----:R-:W-:Y:S05]  /*7370*/  @P0 EXIT ;  /* 0x000000000000094d */ /* 0x002fea0003800000 */
[----:B------:R-:W-:Y:S05]  /*7380*/  BRA `(.L_x_180) ;  /* 0xfffffffc00ec7947 */ /* 0x000fea000383ffff */
.L_x_181:
[----:B------:R-:W-:-:S00]  /*7390*/  BRA `(.L_x_181) ;  /* 0xfffffffc00fc7947 */ /* 0x000fc0000383ffff */
[----:B------:R-:W-:-:S00]  /*73a0*/  NOP ;  /* 0x0000000000007918 */ /* 0x000fc00000000000 */
        /* <DEDUP_REMOVED lines=13> */
.L_x_182:


//--------------------- .nv.shared._ZN7cutlass13device_kernelINS_4conv6kernel13ConvUniversalINS1_16ConvProblemShapeILNS1_8OperatorE0ELi3EEENS1_10collective14CollectiveConvINS1_46MainloopSm90TmaGmmaWarpSpecializedImplicitGemmILS5_0ELi18ELi3EN4cute5tupleIJNSA_1CILi2EEENSC_ILi1EEESE_EEENS1_36KernelImplicitTmaWarpSpecializedSm90ELi1EEENSB_IJNSC_ILi64EEENSC_ILi128EEENSB_IJSI_EEEEEENS_12float_e4m3_tESM_NSA_8TiledMMAINSA_8MMA_AtomIJNSA_4SM904GMMA31MMA_64x128x32_F32E4M3E4M3_SS_TNILNSQ_7ScaleInE1ELSS_1EEEEEENSA_6LayoutINSB_IJSE_SE_SE_EEENSB_IJNSC_ILi0EEESX_SX_EEEEENSB_IJNSA_10UnderscoreES10_S10_EEEEENS7_6detail26Sm90ImplicitGemmTileTraitsINSA_20SM90_TMA_LOAD_IM2COLENSA_14ComposedLayoutINSA_7SwizzleILi2ELi4ELi3EEENSA_18smem_ptr_flag_bitsILi8EEENSV_INSB_IJNSB_IJNSC_ILi8EEES1B_EEENSB_IJSI_SE_EEENSB_IJSE_NSC_ILi18EEEEEEEEENSB_IJNSB_IJSI_NSC_ILi512EEEEEENSB_IJSE_SX_EEENSB_IJSX_NSC_ILi4096EEEEEEEEEEEEEvEENS14_INSA_23SM90_TMA_LOAD_MULTICASTENS16_IS18_S1A_NSV_INSB_IJNSB_IJS1B_NSC_ILi16EEEEEES1D_S1F_EEENSB_IJS1I_S1J_NSB_IJSX_NSC_ILi8192EEEEEEEEEEEEEvEEEENS_8epilogue10collective6detail29Sm90TmaWarpSpecializedAdapterINS22_15DefaultEpilogueISM_NSB_IJNSB_IJllllEEESE_SX_EEES27_NS21_6thread17LinearCombinationISM_Li1EffLNS28_9ScaleType4KindE0ELNS_15FloatRoundStyleE2ESM_EENS_4gemm15EpilogueDefaultEEEEEvvEEEEvNT_6ParamsE --------------------------
	.section	.nv.shared._ZN7cutlass13device_kernelINS_4conv6kernel13ConvUniversalINS1_16ConvProblemShapeILNS1_8OperatorE0ELi3EEENS1_10collective14CollectiveConvINS1_46MainloopSm90TmaGmmaWarpSpecializedImplicitGemmILS5_0ELi18ELi3EN4cute5tupleIJNSA_1CILi2EEENSC_ILi1EEESE_EEENS1_36KernelImplicitTmaWarpSpecializedSm90ELi1EEENSB_IJNSC_ILi64EEENSC_ILi128EEENSB_IJSI_EEEEEENS_12float_e4m3_tESM_NSA_8TiledMMAINSA_8MMA_AtomIJNSA_4SM904GMMA31MMA_64x128x32_F32E4M3E4M3_SS_TNILNSQ_7ScaleInE1ELSS_1EEEEEENSA_6LayoutINSB_IJSE_SE_SE_EEENSB_IJNSC_ILi0EEESX_SX_EEEEENSB_IJNSA_10UnderscoreES10_S10_EEEEENS7_6detail26Sm90ImplicitGemmTileTraitsINSA_20SM90_TMA_LOAD_IM2COLENSA_14ComposedLayoutINSA_7SwizzleILi2ELi4ELi3EEENSA_18smem_ptr_flag_bitsILi8EEENSV_INSB_IJNSB_IJNSC_ILi8EEES1B_EEENSB_IJSI_SE_EEENSB_IJSE_NSC_ILi18EEEEEEEEENSB_IJNSB_IJSI_NSC_ILi512EEEEEENSB_IJSE_SX_EEENSB_IJSX_NSC_ILi4096EEEEEEEEEEEEEvEENS14_INSA_23SM90_TMA_LOAD_MULTICASTENS16_IS18_S1A_NSV_INSB_IJNSB_IJS1B_NSC_ILi16EEEEEES1D_S1F_EEENSB_IJS1I_S1J_NSB_IJSX_NSC_ILi8192EEEEEEEEEEEEEvEEEENS_8epilogue10collective6detail29Sm90TmaWarpSpecializedAdapterINS22_15DefaultEpilogueISM_NSB_IJNSB_IJllllEEESE_SX_EEES27_NS21_6thread17LinearCombinationISM_Li1EffLNS28_9ScaleType4KindE0ELNS_15FloatRoundStyleE2ESM_EENS_4gemm15EpilogueDefaultEEEEEvvEEEEvNT_6ParamsE,"aw",@nobits
	.sectionflags	@""
	.align	16
	.zero		1024


//--------------------- .nv.shared.reserved.0     --------------------------
	.section	.nv.shared.reserved.0,"aw",@nobits
	.weak		__nv_reservedSMEM_offset_0_alias
	.size		__nv_reservedSMEM_offset_0_alias, 0, 0
	.other		__nv_reservedSMEM_offset_0_alias,@"STO_CUDA_RESERVED_SHARED STV_DEFAULT"
__nv_reservedSMEM_offset_0_alias:
	.zero		0


//--------------------- .nv.global                --------------------------
	.section	.nv.global,"aw",@nobits
.nv.global:
	.type		_ZN39_INTERNAL_fd64e92f_4_k_cu_0cec997f_38694cute1_E,@object
	.size		_ZN39_INTERNAL_fd64e92f_4_k_cu_0cec997f_38694cute1_E,(_ZN39_INTERNAL_fd64e92f_4_k_cu_0cec997f_38694cuda3std3__45__cpo6cbeginE - _ZN39_INTERNAL_fd64e92f_4_k_cu_0cec997f_38694cute1_E)
_ZN39_INTERNAL_fd64e92f_4_k_cu_0cec997f_38694cute1_E:
	.zero		1
	.type		_ZN39_INTERNAL_fd64e92f_4_k_cu_0cec997f_38694cuda3std3__45__cpo6cbeginE,@object
	.size		_ZN39_INTERNAL_fd64e92f_4_k_cu_0cec997f_38694cuda3std3__45__cpo6cbeginE,(_ZN39_INTERNAL_fd64e92f_4_k_cu_0cec997f_38694cuda3std3__48in_placeE - _ZN39_INTERNAL_fd64e92f_4_k_cu_0cec997f_38694cuda3std3__45__cpo6cbeginE)
_ZN39_INTERNAL_fd64e92f_4_k_cu_0cec997f_38694cuda3std3__45__cpo6cbeginE:
	.zero		1
	.type		_ZN39_INTERNAL_fd64e92f_4_k_cu_0cec997f_38694cuda3std3__48in_placeE,@object
	.size		_ZN39_INTERNAL_fd64e92f_4_k_cu_0cec997f_38694cuda3std3__48in_placeE,(_ZN39_INTERNAL_fd64e92f_4_k_cu_0cec997f_38694cuda3std6ranges3__45__cpo9iter_moveE - _ZN39_INTERNAL_fd64e92f_4_k_cu_0cec997f_38694cuda3std3__48in_placeE)
_ZN39_INTERNAL_fd64e92f_4_k_cu_0cec997f_38694cuda3std3__48in_placeE:
	.zero		1
	.type		_ZN39_INTERNAL_fd64e92f_4_k_cu_0cec997f_38694cuda3std6ranges3__45__cpo9iter_moveE,@object
	.size		_ZN39_INTERNAL_fd64e92f_4_k_cu_0cec997f_38694cuda3std6ranges3__45__cpo9iter_moveE,(_ZN39_INTERNAL_fd64e92f_4_k_cu_0cec997f_38694cuda3std3__45__cpo5beginE - _ZN39_INTERNAL_fd64e92f_4_k_cu_0cec997f_38694cuda3std6ranges3__45__cpo9iter_moveE)
_ZN39_INTERNAL_fd64e92f_4_k_cu_0cec997f_38694cuda3std6ranges3__45__cpo9iter_moveE:
	.zero		1
	.type		_ZN39_INTERNAL_fd64e92f_4_k_cu_0cec997f_38694cuda3std3__45__cpo5beginE,@object
	.size		_ZN39_INTERNAL_fd64e92f_4_k_cu_0cec997f_38694cuda3std3__45__cpo5beginE,(_ZN39_INTERNAL_fd64e92f_4_k_cu_0cec997f_38694cuda3std3__441_GLOBAL__N__fd64e92f_4_k_cu_0cec997f_38696ignoreE - _ZN39_INTERNAL_fd64e92f_4_k_cu_0cec997f_38694cuda3std3__45__cpo5beginE)
_ZN39_INTERNAL_fd64e92f_4_k_cu_0cec997f_38694cuda3std3__45__cpo5beginE:
	.zero		1
	.type		_ZN39_INTERNAL_fd64e92f_4_k_cu_0cec997f_38694cuda3std3__441_GLOBAL__N__fd64e92f_4_k_cu_0cec997f_38696ignoreE,@object
	.size		_ZN39_INTERNAL_fd64e92f_4_k_cu_0cec997f_38694cuda3std3__441_GLOBAL__N__fd64e92f_4_k_cu_0cec997f_38696ignoreE,(_ZN39_INTERNAL_fd64e92f_4_k_cu_0cec997f_38694cute7productE - _ZN39_INTERNAL_fd64e92f_4_k_cu_0cec997f_38694cuda3std3__441_GLOBAL__N__fd64e92f_4_k_cu_0cec997f_38696ignoreE)
_ZN39_INTERNAL_fd64e92f_4_k_cu_0cec997f_38694cuda3std3__441_GLOBAL__N__fd64e92f_4_k_cu_0cec997f_38696ignoreE:
	.zero		1
	.type		_ZN39_INTERNAL_fd64e92f_4_k_cu_0cec997f_38694cute7productE,@object
	.size		_ZN39_INTERNAL_fd64e92f_4_k_cu_0cec997f_38694cute7productE,(_ZN39_INTERNAL_fd64e92f_4_k_cu_0cec997f_38694cuda3std3__45__cpo3endE - _ZN39_INTERNAL_fd64e92f_4_k_cu_0cec997f_38694cute7productE)
_ZN39_INTERNAL_fd64e92f_4_k_cu_0cec997f_38694cute7productE:
	.zero		1
	.type		_ZN39_INTERNAL_fd64e92f_4_k_cu_0cec997f_38694cuda3std3__45__cpo3endE,@object
	.size		_ZN39_INTERNAL_fd64e92f_4_k_cu_0cec997f_38694cuda3std3__45__cpo3endE,(_ZN39_INTERNAL_fd64e92f_4_k_cu_0cec997f_38694cuda3std3__419piecewise_constructE - _ZN39_INTERNAL_fd64e92f_4_k_cu_0cec997f_38694cuda3std3__45__cpo3endE)
_ZN39_INTERNAL_fd64e92f_4_k_cu_0cec997f_38694cuda3std3__45__cpo3endE:
	.zero		1
	.type		_ZN39_INTERNAL_fd64e92f_4_k_cu_0cec997f_38694cuda3std3__419piecewise_constructE,@object
	.size		_ZN39_INTERNAL_fd64e92f_4_k_cu_0cec997f_38694cuda3std3__419piecewise_constructE,(_ZN39_INTERNAL_fd64e92f_4_k_cu_0cec997f_38694cuda3std3__45__cpo4cendE - _ZN39_INTERNAL_fd64e92f_4_k_cu_0cec997f_38694cuda3std3__419piecewise_constructE)
_ZN39_INTERNAL_fd64e92f_4_k_cu_0cec997f_38694cuda3std3__419piecewise_constructE:
	.zero		1
	.type		_ZN39_INTERNAL_fd64e92f_4_k_cu_0cec997f_38694cuda3std3__45__cpo4cendE,@object
	.size		_ZN39_INTERNAL_fd64e92f_4_k_cu_0cec997f_38694cuda3std3__45__cpo4cendE,(_ZN39_INTERNAL_fd64e92f_4_k_cu_0cec997f_38694cuda3std6ranges3__45__cpo4swapE - _ZN39_INTERNAL_fd64e92f_4_k_cu_0cec997f_38694cuda3std3__45__cpo4cendE)
_ZN39_INTERNAL_fd64e92f_4_k_cu_0cec997f_38694cuda3std3__45__cpo4cendE:
	.zero		1
	.type		_ZN39_INTERNAL_fd64e92f_4_k_cu_0cec997f_38694cuda3std6ranges3__45__cpo4swapE,@object
	.size		_ZN39_INTERNAL_fd64e92f_4_k_cu_0cec997f_38694cuda3std6ranges3__45__cpo4swapE,(.L_7 - _ZN39_INTERNAL_fd64e92f_4_k_cu_0cec997f_38694cuda3std6ranges3__45__cpo4swapE)
_ZN39_INTERNAL_fd64e92f_4_k_cu_0cec997f_38694cuda3std6ranges3__45__cpo4swapE:
	.zero		1
.L_7:


//--------------------- .nv.constant0._ZN7cutlass13device_kernelINS_4conv6kernel13ConvUniversalINS1_16ConvProblemShapeILNS1_8OperatorE0ELi3EEENS1_10collective14CollectiveConvINS1_46MainloopSm90TmaGmmaWarpSpecializedImplicitGemmILS5_0ELi18ELi3EN4cute5tupleIJNSA_1CILi2EEENSC_ILi1EEESE_EEENS1_36KernelImplicitTmaWarpSpecializedSm90ELi1EEENSB_IJNSC_ILi64EEENSC_ILi128EEENSB_IJSI_EEEEEENS_12float_e4m3_tESM_NSA_8TiledMMAINSA_8MMA_AtomIJNSA_4SM904GMMA31MMA_64x128x32_F32E4M3E4M3_SS_TNILNSQ_7ScaleInE1ELSS_1EEEEEENSA_6LayoutINSB_IJSE_SE_SE_EEENSB_IJNSC_ILi0EEESX_SX_EEEEENSB_IJNSA_10UnderscoreES10_S10_EEEEENS7_6detail26Sm90ImplicitGemmTileTraitsINSA_20SM90_TMA_LOAD_IM2COLENSA_14ComposedLayoutINSA_7SwizzleILi2ELi4ELi3EEENSA_18smem_ptr_flag_bitsILi8EEENSV_INSB_IJNSB_IJNSC_ILi8EEES1B_EEENSB_IJSI_SE_EEENSB_IJSE_NSC_ILi18EEEEEEEEENSB_IJNSB_IJSI_NSC_ILi512EEEEEENSB_IJSE_SX_EEENSB_IJSX_NSC_ILi4096EEEEEEEEEEEEEvEENS14_INSA_23SM90_TMA_LOAD_MULTICASTENS16_IS18_S1A_NSV_INSB_IJNSB_IJS1B_NSC_ILi16EEEEEES1D_S1F_EEENSB_IJS1I_S1J_NSB_IJSX_NSC_ILi8192EEEEEEEEEEEEEvEEEENS_8epilogue10collective6detail29Sm90TmaWarpSpecializedAdapterINS22_15DefaultEpilogueISM_NSB_IJNSB_IJllllEEESE_SX_EEES27_NS21_6thread17LinearCombinationISM_Li1EffLNS28_9ScaleType4KindE0ELNS_15FloatRoundStyleE2ESM_EENS_4gemm15EpilogueDefaultEEEEEvvEEEEvNT_6ParamsE --------------------------
	.section	.nv.constant0._ZN7cutlass13device_kernelINS_4conv6kernel13ConvUniversalINS1_16ConvProblemShapeILNS1_8OperatorE0ELi3EEENS1_10collective14CollectiveConvINS1_46MainloopSm90TmaGmmaWarpSpecializedImplicitGemmILS5_0ELi18ELi3EN4cute5tupleIJNSA_1CILi2EEENSC_ILi1EEESE_EEENS1_36KernelImplicitTmaWarpSpecializedSm90ELi1EEENSB_IJNSC_ILi64EEENSC_ILi128EEENSB_IJSI_EEEEEENS_12float_e4m3_tESM_NSA_8TiledMMAINSA_8MMA_AtomIJNSA_4SM904GMMA31MMA_64x128x32_F32E4M3E4M3_SS_TNILNSQ_7ScaleInE1ELSS_1EEEEEENSA_6LayoutINSB_IJSE_SE_SE_EEENSB_IJNSC_ILi0EEESX_SX_EEEEENSB_IJNSA_10UnderscoreES10_S10_EEEEENS7_6detail26Sm90ImplicitGemmTileTraitsINSA_20SM90_TMA_LOAD_IM2COLENSA_14ComposedLayoutINSA_7SwizzleILi2ELi4ELi3EEENSA_18smem_ptr_flag_bitsILi8EEENSV_INSB_IJNSB_IJNSC_ILi8EEES1B_EEENSB_IJSI_SE_EEENSB_IJSE_NSC_ILi18EEEEEEEEENSB_IJNSB_IJSI_NSC_ILi512EEEEEENSB_IJSE_SX_EEENSB_IJSX_NSC_ILi4096EEEEEEEEEEEEEvEENS14_INSA_23SM90_TMA_LOAD_MULTICASTENS16_IS18_S1A_NSV_INSB_IJNSB_IJS1B_NSC_ILi16EEEEEES1D_S1F_EEENSB_IJS1I_S1J_NSB_IJSX_NSC_ILi8192EEEEEEEEEEEEEvEEEENS_8epilogue10collective6detail29Sm90TmaWarpSpecializedAdapterINS22_15DefaultEpilogueISM_NSB_IJNSB_IJllllEEESE_SX_EEES27_NS21_6thread17LinearCombinationISM_Li1EffLNS28_9ScaleType4KindE0ELNS_15FloatRoundStyleE2ESM_EENS_4gemm15EpilogueDefaultEEEEEvvEEEEvNT_6ParamsE,"a",@progbits
	.sectionflags	@""
	.align	4
.nv.constant0._ZN7cutlass13device_kernelINS_4conv6kernel13ConvUniversalINS1_16ConvProblemShapeILNS1_8OperatorE0ELi3EEENS1_10collective14CollectiveConvINS1_46MainloopSm90TmaGmmaWarpSpecializedImplicitGemmILS5_0ELi18ELi3EN4cute5tupleIJNSA_1CILi2EEENSC_ILi1EEESE_EEENS1_36KernelImplicitTmaWarpSpecializedSm90ELi1EEENSB_IJNSC_ILi64EEENSC_ILi128EEENSB_IJSI_EEEEEENS_12float_e4m3_tESM_NSA_8TiledMMAINSA_8MMA_AtomIJNSA_4SM904GMMA31MMA_64x128x32_F32E4M3E4M3_SS_TNILNSQ_7ScaleInE1ELSS_1EEEEEENSA_6LayoutINSB_IJSE_SE_SE_EEENSB_IJNSC_ILi0EEESX_SX_EEEEENSB_IJNSA_10UnderscoreES10_S10_EEEEENS7_6detail26Sm90ImplicitGemmTileTraitsINSA_20SM90_TMA_LOAD_IM2COLENSA_14ComposedLayoutINSA_7SwizzleILi2ELi4ELi3EEENSA_18smem_ptr_flag_bitsILi8EEENSV_INSB_IJNSB_IJNSC_ILi8EEES1B_EEENSB_IJSI_SE_EEENSB_IJSE_NSC_ILi18EEEEEEEEENSB_IJNSB_IJSI_NSC_ILi512EEEEEENSB_IJSE_SX_EEENSB_IJSX_NSC_ILi4096EEEEEEEEEEEEEvEENS14_INSA_23SM90_TMA_LOAD_MULTICASTENS16_IS18_S1A_NSV_INSB_IJNSB_IJS1B_NSC_ILi16EEEEEES1D_S1F_EEENSB_IJS1I_S1J_NSB_IJSX_NSC_ILi8192EEEEEEEEEEEEEvEEEENS_8epilogue10collective6detail29Sm90TmaWarpSpecializedAdapterINS22_15DefaultEpilogueISM_NSB_IJNSB_IJllllEEESE_SX_EEES27_NS21_6thread17LinearCombinationISM_Li1EffLNS28_9ScaleType4KindE0ELNS_15FloatRoundStyleE2ESM_EENS_4gemm15EpilogueDefaultEEEEEvvEEEEvNT_6ParamsE:
	.zero		1664


//--------------------- SYMBOLS --------------------------

	.type		.nv.reservedSmem.offset0,@object
	.size		.nv.reservedSmem.offset0,0x4
